//
// Generated by NVIDIA NVVM Compiler
//
// Compiler Build ID: CL-36424714
// Cuda compilation tools, release 13.0, V13.0.88
// Based on NVVM 20.0.0
//

.version 9.0
.target sm_100
.address_size 64

	// .globl	_Z40knapsack_simulated_annealing_CUDA_kerneliiiiPiS_PK4itemPbS3_
// _ZZ17check_profit_CUDAiiiiiiPiS_E3tmp has been demoted

.visible .entry _Z40knapsack_simulated_annealing_CUDA_kerneliiiiPiS_PK4itemPbS3_(
	.param .u32 _Z40knapsack_simulated_annealing_CUDA_kerneliiiiPiS_PK4itemPbS3__param_0,
	.param .u32 _Z40knapsack_simulated_annealing_CUDA_kerneliiiiPiS_PK4itemPbS3__param_1,
	.param .u32 _Z40knapsack_simulated_annealing_CUDA_kerneliiiiPiS_PK4itemPbS3__param_2,
	.param .u32 _Z40knapsack_simulated_annealing_CUDA_kerneliiiiPiS_PK4itemPbS3__param_3,
	.param .u64 .ptr .align 1 _Z40knapsack_simulated_annealing_CUDA_kerneliiiiPiS_PK4itemPbS3__param_4,
	.param .u64 .ptr .align 1 _Z40knapsack_simulated_annealing_CUDA_kerneliiiiPiS_PK4itemPbS3__param_5,
	.param .u64 .ptr .align 1 _Z40knapsack_simulated_annealing_CUDA_kerneliiiiPiS_PK4itemPbS3__param_6,
	.param .u64 .ptr .align 1 _Z40knapsack_simulated_annealing_CUDA_kerneliiiiPiS_PK4itemPbS3__param_7,
	.param .u64 .ptr .align 1 _Z40knapsack_simulated_annealing_CUDA_kerneliiiiPiS_PK4itemPbS3__param_8
)
{
	.reg .pred 	%p<34>;
	.reg .b16 	%rs<5>;
	.reg .b32 	%r<297>;
	.reg .b32 	%f<5>;
	.reg .b64 	%rd<77>;
	.reg .b64 	%fd<32>;
	// demoted variable
	.shared .align 4 .b8 _ZZ17check_profit_CUDAiiiiiiPiS_E3tmp[512];
	ld.param.u32 	%r106, [_Z40knapsack_simulated_annealing_CUDA_kerneliiiiPiS_PK4itemPbS3__param_1];
	ld.param.u32 	%r107, [_Z40knapsack_simulated_annealing_CUDA_kerneliiiiPiS_PK4itemPbS3__param_2];
	ld.param.u64 	%rd13, [_Z40knapsack_simulated_annealing_CUDA_kerneliiiiPiS_PK4itemPbS3__param_4];
	ld.param.u64 	%rd14, [_Z40knapsack_simulated_annealing_CUDA_kerneliiiiPiS_PK4itemPbS3__param_5];
	ld.param.u64 	%rd15, [_Z40knapsack_simulated_annealing_CUDA_kerneliiiiPiS_PK4itemPbS3__param_7];
	ld.param.u64 	%rd16, [_Z40knapsack_simulated_annealing_CUDA_kerneliiiiPiS_PK4itemPbS3__param_8];
	cvta.to.global.u64 	%rd1, %rd15;
	cvta.to.global.u64 	%rd2, %rd14;
	cvta.to.global.u64 	%rd3, %rd13;
	cvta.to.global.u64 	%rd4, %rd16;
	mov.u32 	%r1, %ctaid.x;
	mov.u32 	%r2, %ntid.x;
	mov.u32 	%r3, %tid.x;
	mad.lo.s32 	%r4, %r1, %r2, %r3;
	mov.u32 	%r5, %nctaid.x;
	mul.lo.s32 	%r6, %r2, %r5;
	mul.lo.s32 	%r111, %r4, 256000;
	cvt.s64.s32 	%rd76, %r111;
	mov.u32 	%r7, %tid.y;
	mov.u32 	%r8, %ntid.y;
	mad.lo.s32 	%r112, %r106, %r6, %r4;
	mul.wide.s32 	%rd17, %r112, 4;
	add.s64 	%rd6, %rd2, %rd17;
	add.s32 	%r9, %r106, 1;
	and.b32  	%r10, %r8, 15;
	mov.f64 	%fd30, 0d40F86A0000000000;
	mov.b32 	%r254, 0;
	mov.u32 	%r255, %r254;
	mov.u32 	%r295, %r254;
$L__BB0_1:
	setp.ne.s32 	%p1, %r7, 0;
	@%p1 bra 	$L__BB0_3;
	ld.param.u64 	%rd73, [_Z40knapsack_simulated_annealing_CUDA_kerneliiiiPiS_PK4itemPbS3__param_6];
	ld.param.u32 	%r250, [_Z40knapsack_simulated_annealing_CUDA_kerneliiiiPiS_PK4itemPbS3__param_0];
	add.s64 	%rd8, %rd76, 1;
	add.s64 	%rd18, %rd76, -7046029254386353131;
	shr.u64 	%rd19, %rd18, 30;
	xor.b64  	%rd20, %rd19, %rd18;
	mul.lo.s64 	%rd21, %rd20, -4658895280553007687;
	shr.u64 	%rd22, %rd21, 27;
	xor.b64  	%rd23, %rd22, %rd21;
	mul.lo.s64 	%rd24, %rd23, -7723592293110705685;
	shr.u64 	%rd25, %rd24, 31;
	xor.b64  	%rd26, %rd25, %rd24;
	cvt.s64.s32 	%rd27, %r250;
	rem.u64 	%rd28, %rd26, %rd27;
	cvt.u32.u64 	%r113, %rd28;
	shl.b64 	%rd29, %rd28, 32;
	shr.s64 	%rd30, %rd29, 28;
	cvta.to.global.u64 	%rd31, %rd73;
	add.s64 	%rd32, %rd31, %rd30;
	ld.global.nc.u32 	%r264, [%rd32];
	ld.global.nc.u32 	%r263, [%rd32+4];
	ld.global.nc.u32 	%r262, [%rd32+8];
	ld.global.nc.u32 	%r261, [%rd32+12];
	mad.lo.s32 	%r266, %r6, %r113, %r4;
	cvt.s64.s32 	%rd33, %r266;
	add.s64 	%rd34, %rd4, %rd33;
	ld.global.u8 	%rs1, [%rd34];
	setp.eq.s16 	%p2, %rs1, 0;
	selp.b32 	%r267, 1, -1, %p2;
	selp.u16 	%rs2, 1, 0, %p2;
	st.global.u8 	[%rd34], %rs2;
	mul.lo.s32 	%r114, %r267, %r263;
	mad.lo.s32 	%r115, %r262, %r6, %r4;
	mul.wide.s32 	%rd35, %r115, 4;
	add.s64 	%rd36, %rd3, %rd35;
	ld.global.u32 	%r116, [%rd36];
	add.s32 	%r117, %r114, %r116;
	st.global.u32 	[%rd36], %r117;
	mad.lo.s32 	%r118, %r6, %r261, %r6;
	add.s32 	%r119, %r118, %r4;
	mul.wide.s32 	%rd37, %r119, 4;
	add.s64 	%rd38, %rd3, %rd37;
	ld.global.u32 	%r120, [%rd38];
	sub.s32 	%r121, %r120, %r114;
	st.global.u32 	[%rd38], %r121;
	mad.lo.s32 	%r255, %r267, %r264, %r255;
	mov.u64 	%rd76, %rd8;
$L__BB0_3:
	setp.gt.s32 	%p3, %r7, %r106;
	bar.sync 	0;
	@%p3 bra 	$L__BB0_6;
	mov.u32 	%r268, %r7;
$L__BB0_5:
	mad.lo.s32 	%r122, %r268, %r6, %r4;
	mul.wide.s32 	%rd39, %r122, 4;
	add.s64 	%rd40, %rd3, %rd39;
	ld.global.u32 	%r123, [%rd40];
	add.s64 	%rd41, %rd2, %rd39;
	st.global.u32 	[%rd41], %r123;
	add.s32 	%r268, %r268, %r8;
	setp.le.s32 	%p4, %r268, %r106;
	@%p4 bra 	$L__BB0_5;
$L__BB0_6:
	setp.lt.s32 	%p5, %r106, 1;
	bar.sync 	0;
	mov.b32 	%r278, 1;
	mov.b32 	%r277, 0;
	@%p5 bra 	$L__BB0_15;
	mov.b32 	%r270, 1;
	mov.b32 	%r269, 2;
$L__BB0_8:
	mul.lo.s32 	%r128, %r269, %r7;
	sub.s32 	%r274, %r106, %r128;
	setp.lt.s32 	%p6, %r274, 0;
	@%p6 bra 	$L__BB0_13;
	mul.lo.s32 	%r39, %r269, %r8;
	mad.lo.s32 	%r129, %r5, %r274, %r1;
	mad.lo.s32 	%r273, %r2, %r129, %r3;
	mul.lo.s32 	%r130, %r8, %r2;
	mul.lo.s32 	%r131, %r130, %r5;
	mul.lo.s32 	%r41, %r131, %r269;
	sub.s32 	%r271, %r274, %r270;
	mad.lo.s32 	%r132, %r5, %r271, %r1;
	mad.lo.s32 	%r272, %r2, %r132, %r3;
$L__BB0_10:
	setp.lt.s32 	%p7, %r271, 0;
	@%p7 bra 	$L__BB0_12;
	mul.wide.s32 	%rd42, %r272, 4;
	add.s64 	%rd43, %rd2, %rd42;
	ld.global.u32 	%r133, [%rd43];
	mul.wide.s32 	%rd44, %r273, 4;
	add.s64 	%rd45, %rd2, %rd44;
	ld.global.u32 	%r134, [%rd45];
	add.s32 	%r135, %r134, %r133;
	st.global.u32 	[%rd45], %r135;
$L__BB0_12:
	sub.s32 	%r274, %r274, %r39;
	sub.s32 	%r273, %r273, %r41;
	sub.s32 	%r272, %r272, %r41;
	sub.s32 	%r271, %r271, %r39;
	setp.gt.s32 	%p8, %r274, -1;
	@%p8 bra 	$L__BB0_10;
$L__BB0_13:
	shl.b32 	%r269, %r269, 1;
	shl.b32 	%r270, %r270, 1;
	bar.sync 	0;
	setp.le.s32 	%p9, %r270, %r106;
	@%p9 bra 	$L__BB0_8;
	shr.s32 	%r278, %r269, 1;
	shr.s32 	%r277, %r270, 1;
$L__BB0_15:
	@%p1 bra 	$L__BB0_17;
	ld.global.u32 	%r136, [%rd6];
	mul.wide.s32 	%rd46, %r6, 4;
	add.s64 	%rd47, %rd6, %rd46;
	st.global.u32 	[%rd47], %r136;
	mov.b32 	%r137, 0;
	st.global.u32 	[%rd6], %r137;
$L__BB0_17:
	bar.sync 	0;
	setp.lt.s32 	%p11, %r278, 2;
	@%p11 bra 	$L__BB0_18;
	bra.uni 	$L__BB0_41;
$L__BB0_18:
	setp.gt.s32 	%p16, %r7, %r9;
	mov.b32 	%r294, 0;
	@%p16 bra 	$L__BB0_21;
	mov.b32 	%r294, 0;
	mov.u32 	%r280, %r7;
$L__BB0_20:
	mad.lo.s32 	%r147, %r280, %r6, %r4;
	mul.wide.s32 	%rd52, %r147, 4;
	add.s64 	%rd53, %rd2, %rd52;
	ld.global.u32 	%r148, [%rd53];
	sub.s32 	%r149, %r148, %r107;
	max.s32 	%r294, %r294, %r149;
	add.s32 	%r280, %r280, %r8;
	setp.le.s32 	%p17, %r280, %r9;
	@%p17 bra 	$L__BB0_20;
$L__BB0_21:
	shl.b32 	%r150, %r7, 2;
	mov.u32 	%r151, _ZZ17check_profit_CUDAiiiiiiPiS_E3tmp;
	add.s32 	%r152, %r151, %r150;
	st.shared.u32 	[%r152], %r294;
	bar.sync 	0;
	@%p1 bra 	$L__BB0_35;
	setp.lt.u32 	%p19, %r8, 16;
	mov.b32 	%r289, 0;
	@%p19 bra 	$L__BB0_25;
	mov.b32 	%r283, 0;
$L__BB0_24:
	.pragma "nounroll";
	shl.b32 	%r156, %r283, 2;
	mov.u32 	%r157, _ZZ17check_profit_CUDAiiiiiiPiS_E3tmp;
	add.s32 	%r158, %r157, %r156;
	ld.shared.u32 	%r159, [%r158];
	max.s32 	%r160, %r294, %r159;
	ld.shared.u32 	%r161, [%r158+4];
	max.s32 	%r162, %r160, %r161;
	ld.shared.u32 	%r163, [%r158+8];
	max.s32 	%r164, %r162, %r163;
	ld.shared.u32 	%r165, [%r158+12];
	max.s32 	%r166, %r164, %r165;
	ld.shared.u32 	%r167, [%r158+16];
	max.s32 	%r168, %r166, %r167;
	ld.shared.u32 	%r169, [%r158+20];
	max.s32 	%r170, %r168, %r169;
	ld.shared.u32 	%r171, [%r158+24];
	max.s32 	%r172, %r170, %r171;
	ld.shared.u32 	%r173, [%r158+28];
	max.s32 	%r174, %r172, %r173;
	ld.shared.u32 	%r175, [%r158+32];
	max.s32 	%r176, %r174, %r175;
	ld.shared.u32 	%r177, [%r158+36];
	max.s32 	%r178, %r176, %r177;
	ld.shared.u32 	%r179, [%r158+40];
	max.s32 	%r180, %r178, %r179;
	ld.shared.u32 	%r181, [%r158+44];
	max.s32 	%r182, %r180, %r181;
	ld.shared.u32 	%r183, [%r158+48];
	max.s32 	%r184, %r182, %r183;
	ld.shared.u32 	%r185, [%r158+52];
	max.s32 	%r186, %r184, %r185;
	ld.shared.u32 	%r187, [%r158+56];
	max.s32 	%r188, %r186, %r187;
	ld.shared.u32 	%r189, [%r158+60];
	max.s32 	%r294, %r188, %r189;
	add.s32 	%r283, %r283, 16;
	and.b32  	%r289, %r8, 2032;
	setp.ne.s32 	%p20, %r283, %r289;
	@%p20 bra 	$L__BB0_24;
$L__BB0_25:
	setp.eq.s32 	%p21, %r10, 0;
	@%p21 bra 	$L__BB0_35;
	add.s32 	%r191, %r10, -1;
	setp.lt.u32 	%p22, %r191, 7;
	@%p22 bra 	$L__BB0_28;
	shl.b32 	%r192, %r289, 2;
	mov.u32 	%r193, _ZZ17check_profit_CUDAiiiiiiPiS_E3tmp;
	add.s32 	%r194, %r193, %r192;
	ld.shared.u32 	%r195, [%r194];
	max.s32 	%r196, %r294, %r195;
	ld.shared.u32 	%r197, [%r194+4];
	max.s32 	%r198, %r196, %r197;
	ld.shared.u32 	%r199, [%r194+8];
	max.s32 	%r200, %r198, %r199;
	ld.shared.u32 	%r201, [%r194+12];
	max.s32 	%r202, %r200, %r201;
	ld.shared.u32 	%r203, [%r194+16];
	max.s32 	%r204, %r202, %r203;
	ld.shared.u32 	%r205, [%r194+20];
	max.s32 	%r206, %r204, %r205;
	ld.shared.u32 	%r207, [%r194+24];
	max.s32 	%r208, %r206, %r207;
	ld.shared.u32 	%r209, [%r194+28];
	max.s32 	%r294, %r208, %r209;
	add.s32 	%r289, %r289, 8;
$L__BB0_28:
	and.b32  	%r85, %r8, 7;
	setp.eq.s32 	%p23, %r85, 0;
	@%p23 bra 	$L__BB0_35;
	add.s32 	%r211, %r85, -1;
	setp.lt.u32 	%p24, %r211, 3;
	@%p24 bra 	$L__BB0_31;
	shl.b32 	%r212, %r289, 2;
	mov.u32 	%r213, _ZZ17check_profit_CUDAiiiiiiPiS_E3tmp;
	add.s32 	%r214, %r213, %r212;
	ld.shared.u32 	%r215, [%r214];
	max.s32 	%r216, %r294, %r215;
	ld.shared.u32 	%r217, [%r214+4];
	max.s32 	%r218, %r216, %r217;
	ld.shared.u32 	%r219, [%r214+8];
	max.s32 	%r220, %r218, %r219;
	ld.shared.u32 	%r221, [%r214+12];
	max.s32 	%r294, %r220, %r221;
	add.s32 	%r289, %r289, 4;
$L__BB0_31:
	and.b32  	%r91, %r8, 3;
	setp.eq.s32 	%p25, %r91, 0;
	@%p25 bra 	$L__BB0_35;
	setp.eq.s32 	%p26, %r91, 1;
	shl.b32 	%r222, %r289, 2;
	mov.u32 	%r223, _ZZ17check_profit_CUDAiiiiiiPiS_E3tmp;
	add.s32 	%r92, %r223, %r222;
	ld.shared.u32 	%r224, [%r92];
	max.s32 	%r294, %r294, %r224;
	@%p26 bra 	$L__BB0_35;
	setp.eq.s32 	%p27, %r91, 2;
	ld.shared.u32 	%r225, [%r92+4];
	max.s32 	%r294, %r294, %r225;
	@%p27 bra 	$L__BB0_35;
	ld.shared.u32 	%r226, [%r92+8];
	max.s32 	%r294, %r294, %r226;
$L__BB0_35:
	ld.param.u32 	%r251, [_Z40knapsack_simulated_annealing_CUDA_kerneliiiiPiS_PK4itemPbS3__param_3];
	mul.lo.s32 	%r227, %r294, %r251;
	sub.s32 	%r97, %r255, %r227;
	@%p1 bra 	$L__BB0_48;
	sub.s32 	%r228, %r97, %r295;
	cvt.rn.f64.s32 	%fd9, %r228;
	div.rn.f64 	%fd2, %fd9, %fd30;
	fma.rn.f64 	%fd10, %fd2, 0d3FF71547652B82FE, 0d4338000000000000;
	{
	.reg .b32 %temp; 
	mov.b64 	{%r98, %temp}, %fd10;
	}
	mov.f64 	%fd11, 0dC338000000000000;
	add.rn.f64 	%fd12, %fd10, %fd11;
	fma.rn.f64 	%fd13, %fd12, 0dBFE62E42FEFA39EF, %fd2;
	fma.rn.f64 	%fd14, %fd12, 0dBC7ABC9E3B39803F, %fd13;
	fma.rn.f64 	%fd15, %fd14, 0d3E5ADE1569CE2BDF, 0d3E928AF3FCA213EA;
	fma.rn.f64 	%fd16, %fd15, %fd14, 0d3EC71DEE62401315;
	fma.rn.f64 	%fd17, %fd16, %fd14, 0d3EFA01997C89EB71;
	fma.rn.f64 	%fd18, %fd17, %fd14, 0d3F2A01A014761F65;
	fma.rn.f64 	%fd19, %fd18, %fd14, 0d3F56C16C1852B7AF;
	fma.rn.f64 	%fd20, %fd19, %fd14, 0d3F81111111122322;
	fma.rn.f64 	%fd21, %fd20, %fd14, 0d3FA55555555502A1;
	fma.rn.f64 	%fd22, %fd21, %fd14, 0d3FC5555555555511;
	fma.rn.f64 	%fd23, %fd22, %fd14, 0d3FE000000000000B;
	fma.rn.f64 	%fd24, %fd23, %fd14, 0d3FF0000000000000;
	fma.rn.f64 	%fd25, %fd24, %fd14, 0d3FF0000000000000;
	{
	.reg .b32 %temp; 
	mov.b64 	{%r99, %temp}, %fd25;
	}
	{
	.reg .b32 %temp; 
	mov.b64 	{%temp, %r100}, %fd25;
	}
	shl.b32 	%r229, %r98, 20;
	add.s32 	%r230, %r229, %r100;
	mov.b64 	%fd31, {%r99, %r230};
	{
	.reg .b32 %temp; 
	mov.b64 	{%temp, %r231}, %fd2;
	}
	mov.b32 	%f2, %r231;
	abs.f32 	%f1, %f2;
	setp.lt.f32 	%p29, %f1, 0f4086232B;
	@%p29 bra 	$L__BB0_39;
	setp.lt.f64 	%p30, %fd2, 0d0000000000000000;
	add.f64 	%fd26, %fd2, 0d7FF0000000000000;
	selp.f64 	%fd31, 0d0000000000000000, %fd26, %p30;
	setp.geu.f32 	%p31, %f1, 0f40874800;
	@%p31 bra 	$L__BB0_39;
	shr.u32 	%r232, %r98, 31;
	add.s32 	%r233, %r98, %r232;
	shr.s32 	%r234, %r233, 1;
	shl.b32 	%r235, %r234, 20;
	add.s32 	%r236, %r100, %r235;
	mov.b64 	%fd27, {%r99, %r236};
	sub.s32 	%r237, %r98, %r234;
	shl.b32 	%r238, %r237, 20;
	add.s32 	%r239, %r238, 1072693248;
	mov.b32 	%r240, 0;
	mov.b64 	%fd28, {%r240, %r239};
	mul.f64 	%fd31, %fd28, %fd27;
$L__BB0_39:
	add.s64 	%rd10, %rd76, 1;
	add.s64 	%rd54, %rd76, -7046029254386353131;
	shr.u64 	%rd55, %rd54, 30;
	xor.b64  	%rd56, %rd55, %rd54;
	mul.lo.s64 	%rd57, %rd56, -4658895280553007687;
	shr.u64 	%rd58, %rd57, 27;
	xor.b64  	%rd59, %rd58, %rd57;
	mul.lo.s64 	%rd60, %rd59, -7723592293110705685;
	shr.u64 	%rd61, %rd60, 31;
	xor.b64  	%rd62, %rd61, %rd60;
	cvt.rn.f32.u64 	%f3, %rd62;
	mul.f32 	%f4, %f3, 0f1F800000;
	cvt.f64.f32 	%fd29, %f4;
	setp.leu.f64 	%p32, %fd31, %fd29;
	@%p32 bra 	$L__BB0_47;
	cvt.s64.s32 	%rd70, %r266;
	add.s64 	%rd71, %rd4, %rd70;
	ld.global.u8 	%rs4, [%rd71];
	add.s64 	%rd72, %rd1, %rd70;
	st.global.u8 	[%rd72], %rs4;
	mov.u64 	%rd76, %rd10;
	mov.u32 	%r295, %r97;
	bra.uni 	$L__BB0_48;
$L__BB0_41:
	mul.lo.s32 	%r138, %r278, %r7;
	sub.s32 	%r279, %r106, %r138;
	setp.lt.s32 	%p12, %r279, 0;
	@%p12 bra 	$L__BB0_46;
	mul.lo.s32 	%r61, %r278, %r8;
$L__BB0_43:
	sub.s32 	%r139, %r279, %r277;
	mul.lo.s32 	%r63, %r139, %r6;
	setp.lt.s32 	%p13, %r139, 0;
	@%p13 bra 	$L__BB0_45;
	add.s32 	%r140, %r63, %r4;
	mul.wide.s32 	%rd48, %r140, 4;
	add.s64 	%rd49, %rd2, %rd48;
	ld.global.u32 	%r141, [%rd49];
	mad.lo.s32 	%r142, %r279, %r6, %r4;
	mul.wide.s32 	%rd50, %r142, 4;
	add.s64 	%rd51, %rd2, %rd50;
	ld.global.u32 	%r143, [%rd51];
	st.global.u32 	[%rd49], %r143;
	add.s32 	%r144, %r143, %r141;
	st.global.u32 	[%rd51], %r144;
$L__BB0_45:
	sub.s32 	%r279, %r279, %r61;
	setp.gt.s32 	%p14, %r279, -1;
	@%p14 bra 	$L__BB0_43;
$L__BB0_46:
	bar.sync 	0;
	shr.u32 	%r65, %r278, 1;
	shr.s32 	%r277, %r277, 1;
	setp.gt.u32 	%p15, %r278, 3;
	mov.u32 	%r278, %r65;
	@%p15 bra 	$L__BB0_41;
	bra.uni 	$L__BB0_18;
$L__BB0_47:
	cvt.s64.s32 	%rd63, %r266;
	add.s64 	%rd64, %rd1, %rd63;
	ld.global.u8 	%rs3, [%rd64];
	add.s64 	%rd65, %rd4, %rd63;
	st.global.u8 	[%rd65], %rs3;
	mul.lo.s32 	%r241, %r267, %r264;
	sub.s32 	%r255, %r255, %r241;
	mul.lo.s32 	%r242, %r267, %r263;
	mad.lo.s32 	%r243, %r262, %r6, %r4;
	mul.wide.s32 	%rd66, %r243, 4;
	add.s64 	%rd67, %rd3, %rd66;
	ld.global.u32 	%r244, [%rd67];
	sub.s32 	%r245, %r244, %r242;
	st.global.u32 	[%rd67], %r245;
	mad.lo.s32 	%r246, %r6, %r261, %r6;
	add.s32 	%r247, %r246, %r4;
	mul.wide.s32 	%rd68, %r247, 4;
	add.s64 	%rd69, %rd3, %rd68;
	ld.global.u32 	%r248, [%rd69];
	add.s32 	%r249, %r248, %r242;
	st.global.u32 	[%rd69], %r249;
	mov.u64 	%rd76, %rd10;
$L__BB0_48:
	mul.f64 	%fd30, %fd30, 0d3FEFD70A3D70A3D7;
	bar.sync 	0;
	add.s32 	%r254, %r254, 1;
	setp.ne.s32 	%p33, %r254, 16000;
	@%p33 bra 	$L__BB0_1;
	ret;

}


// ===== COMPILED SASS (sm_100) =====

	.target	sm_100

	.elftype	@"ET_EXEC"


//--------------------- .note.nv.tkinfo           --------------------------
	.section	.note.nv.tkinfo,"",@"SHT_NOTE"
	.sectionflags	@"SHF_NOTE_NV_TKINFO"
	.tkinfo
        /*0018*/ 	.word	0x00000002
        /*0030*/ 	.string	""
        /*0030*/ 	.string	"ptxas"
        /*0030*/ 	.string	"Cuda compilation tools, release 13.0, V13.0.88"
        /*0030*/ 	.string	"Build cuda_13.0.r13.0/compiler.36424714_0"
        /*0030*/ 	.string	"-arch sm_100 -m 64 "



//--------------------- .note.nv.cuinfo           --------------------------
	.section	.note.nv.cuinfo,"",@"SHT_NOTE"
	.sectionflags	@"SHF_NOTE_NV_CUINFO"
        /*0018*/ 	.short	0x0002
        /*001a*/ 	.short	0x0064
        /*001c*/ 	.short	0x0082
	.zero		2


//--------------------- .nv.info                  --------------------------
	.section	.nv.info,"",@"SHT_CUDA_INFO"
	.align	4


	//----- nvinfo : EIATTR_REGCOUNT
	.align		4
        /*0000*/ 	.byte	0x04, 0x2f
        /*0002*/ 	.short	(.L_1 - .L_0)
	.align		4
.L_0:
        /*0004*/ 	.word	index@(_Z40knapsack_simulated_annealing_CUDA_kerneliiiiPiS_PK4itemPbS3_)
        /*0008*/ 	.word	0x00000021


	//----- nvinfo : EIATTR_FRAME_SIZE
	.align		4
.L_1:
        /*000c*/ 	.byte	0x04, 0x11
        /*000e*/ 	.short	(.L_3 - .L_2)
	.align		4
.L_2:
        /*0010*/ 	.word	index@($__internal_1_$__cuda_sm20_rem_u64)
        /*0014*/ 	.word	0x00000000


	//----- nvinfo : EIATTR_FRAME_SIZE
	.align		4
.L_3:
        /*0018*/ 	.byte	0x04, 0x11
        /*001a*/ 	.short	(.L_5 - .L_4)
	.align		4
.L_4:
        /*001c*/ 	.word	index@($__internal_0_$__cuda_sm20_div_rn_f64_full)
        /*0020*/ 	.word	0x00000000


	//----- nvinfo : EIATTR_FRAME_SIZE
	.align		4
.L_5:
        /*0024*/ 	.byte	0x04, 0x11
        /*0026*/ 	.short	(.L_7 - .L_6)
	.align		4
.L_6:
        /*0028*/ 	.word	index@(_Z40knapsack_simulated_annealing_CUDA_kerneliiiiPiS_PK4itemPbS3_)
        /*002c*/ 	.word	0x00000000


	//----- nvinfo : EIATTR_MIN_STACK_SIZE
	.align		4
.L_7:
        /*0030*/ 	.byte	0x04, 0x12
        /*0032*/ 	.short	(.L_9 - .L_8)
	.align		4
.L_8:
        /*0034*/ 	.word	index@(_Z40knapsack_simulated_annealing_CUDA_kerneliiiiPiS_PK4itemPbS3_)
        /*0038*/ 	.word	0x00000000
.L_9:


//--------------------- .nv.compat                --------------------------
	.section	.nv.compat,"",@"SHT_CUDA_COMPAT_INFO"
	.align	4
        /*0000*/ 	.byte	0x02, 0x09, 0x00, 0x00, 0x02, 0x02, 0x01, 0x00, 0x02, 0x05, 0x05, 0x00, 0x03, 0x07, 0x01, 0x01
        /*0010*/ 	.byte	0x02, 0x03, 0x00, 0x00, 0x02, 0x06, 0x01, 0x00, 0x04, 0x0b, 0x08, 0x00, 0x01, 0x00, 0x00, 0x00
        /*0020*/ 	.byte	0x00, 0x00, 0x00, 0x00


//--------------------- .nv.info._Z40knapsack_simulated_annealing_CUDA_kerneliiiiPiS_PK4itemPbS3_ --------------------------
	.section	.nv.info._Z40knapsack_simulated_annealing_CUDA_kerneliiiiPiS_PK4itemPbS3_,"",@"SHT_CUDA_INFO"
	.sectionflags	@""
	.align	4


	//----- nvinfo : EIATTR_CUDA_API_VERSION
	.align		4
        /*0000*/ 	.byte	0x04, 0x37
        /*0002*/ 	.short	(.L_11 - .L_10)
.L_10:
        /*0004*/ 	.word	0x00000082


	//----- nvinfo : EIATTR_KPARAM_INFO
	.align		4
.L_11:
        /*0008*/ 	.byte	0x04, 0x17
        /*000a*/ 	.short	(.L_13 - .L_12)
.L_12:
        /*000c*/ 	.word	0x00000000
        /*0010*/ 	.short	0x0008
        /*0012*/ 	.short	0x0030
        /*0014*/ 	.byte	0x00, 0xf5, 0x21, 0x00


	//----- nvinfo : EIATTR_KPARAM_INFO
	.align		4
.L_13:
        /*0018*/ 	.byte	0x04, 0x17
        /*001a*/ 	.short	(.L_15 - .L_14)
.L_14:
        /*001c*/ 	.word	0x00000000
        /*0020*/ 	.short	0x0007
        /*0022*/ 	.short	0x0028
        /*0024*/ 	.byte	0x00, 0xf5, 0x21, 0x00


	//----- nvinfo : EIATTR_KPARAM_INFO
	.align		4
.L_15:
        /*0028*/ 	.byte	0x04, 0x17
        /*002a*/ 	.short	(.L_17 - .L_16)
.L_16:
        /*002c*/ 	.word	0x00000000
        /*0030*/ 	.short	0x0006
        /*0032*/ 	.short	0x0020
        /*0034*/ 	.byte	0x00, 0xf5, 0x21, 0x00


	//----- nvinfo : EIATTR_KPARAM_INFO
	.align		4
.L_17:
        /*0038*/ 	.byte	0x04, 0x17
        /*003a*/ 	.short	(.L_19 - .L_18)
.L_18:
        /*003c*/ 	.word	0x00000000
        /*0040*/ 	.short	0x0005
        /*0042*/ 	.short	0x0018
        /*0044*/ 	.byte	0x00, 0xf5, 0x21, 0x00


	//----- nvinfo : EIATTR_KPARAM_INFO
	.align		4
.L_19:
        /*0048*/ 	.byte	0x04, 0x17
        /*004a*/ 	.short	(.L_21 - .L_20)
.L_20:
        /*004c*/ 	.word	0x00000000
        /*0050*/ 	.short	0x0004
        /*0052*/ 	.short	0x0010
        /*0054*/ 	.byte	0x00, 0xf5, 0x21, 0x00


	//----- nvinfo : EIATTR_KPARAM_INFO
	.align		4
.L_21:
        /*0058*/ 	.byte	0x04, 0x17
        /*005a*/ 	.short	(.L_23 - .L_22)
.L_22:
        /*005c*/ 	.word	0x00000000
        /*0060*/ 	.short	0x0003
        /*0062*/ 	.short	0x000c
        /*0064*/ 	.byte	0x00, 0xf0, 0x11, 0x00


	//----- nvinfo : EIATTR_KPARAM_INFO
	.align		4
.L_23:
        /*0068*/ 	.byte	0x04, 0x17
        /*006a*/ 	.short	(.L_25 - .L_24)
.L_24:
        /*006c*/ 	.word	0x00000000
        /*0070*/ 	.short	0x0002
        /*0072*/ 	.short	0x0008
        /*0074*/ 	.byte	0x00, 0xf0, 0x11, 0x00


	//----- nvinfo : EIATTR_KPARAM_INFO
	.align		4
.L_25:
        /*0078*/ 	.byte	0x04, 0x17
        /*007a*/ 	.short	(.L_27 - .L_26)
.L_26:
        /*007c*/ 	.word	0x00000000
        /*0080*/ 	.short	0x0001
        /*0082*/ 	.short	0x0004
        /*0084*/ 	.byte	0x00, 0xf0, 0x11, 0x00


	//----- nvinfo : EIATTR_KPARAM_INFO
	.align		4
.L_27:
        /*0088*/ 	.byte	0x04, 0x17
        /*008a*/ 	.short	(.L_29 - .L_28)
.L_28:
        /*008c*/ 	.word	0x00000000
        /*0090*/ 	.short	0x0000
        /*0092*/ 	.short	0x0000
        /*0094*/ 	.byte	0x00, 0xf0, 0x11, 0x00


	//----- nvinfo : EIATTR_SPARSE_MMA_MASK
	.align		4
.L_29:
        /*0098*/ 	.byte	0x03, 0x50
        /*009a*/ 	.short	0x0000


	//----- nvinfo : EIATTR_MAXREG_COUNT
	.align		4
        /*009c*/ 	.byte	0x03, 0x1b
        /*009e*/ 	.short	0x00ff


	//----- nvinfo : EIATTR_NUM_BARRIERS
	.align		4
        /*00a0*/ 	.byte	0x02, 0x4c
        /*00a2*/ 	.byte	0x01
	.zero		1


	//----- nvinfo : EIATTR_MERCURY_ISA_VERSION
	.align		4
        /*00a4*/ 	.byte	0x03, 0x5f
        /*00a6*/ 	.short	0x0101


	//----- nvinfo : EIATTR_UNUSED_LOAD_BYTE_OFFSET
	.align		4
        /*00a8*/ 	.byte	0x04, 0x44
        /*00aa*/ 	.short	(.L_31 - .L_30)


	//   ....[0]....
.L_30:
        /*00ac*/ 	.word	0x00001180
        /*00b0*/ 	.word	0x00000fff


	//----- nvinfo : EIATTR_VRC_CTA_INIT_COUNT
	.align		4
.L_31:
        /*00b4*/ 	.byte	0x02, 0x4a
	.zero		1
	.zero		1


	//----- nvinfo : EIATTR_EXIT_INSTR_OFFSETS
	.align		4
        /*00b8*/ 	.byte	0x04, 0x1c
        /*00ba*/ 	.short	(.L_33 - .L_32)


	//   ....[0]....
.L_32:
        /*00bc*/ 	.word	0x00001c80


	//----- nvinfo : EIATTR_CRS_STACK_SIZE
	.align		4
.L_33:
        /*00c0*/ 	.byte	0x04, 0x1e
        /*00c2*/ 	.short	(.L_35 - .L_34)
.L_34:
        /*00c4*/ 	.word	0x00000000


	//----- nvinfo : EIATTR_CBANK_PARAM_SIZE
	.align		4
.L_35:
        /*00c8*/ 	.byte	0x03, 0x19
        /*00ca*/ 	.short	0x0038


	//----- nvinfo : EIATTR_PARAM_CBANK
	.align		4
        /*00cc*/ 	.byte	0x04, 0x0a
        /*00ce*/ 	.short	(.L_37 - .L_36)
	.align		4
.L_36:
        /*00d0*/ 	.word	index@(.nv.constant0._Z40knapsack_simulated_annealing_CUDA_kerneliiiiPiS_PK4itemPbS3_)
        /*00d4*/ 	.short	0x0380
        /*00d6*/ 	.short	0x0038


	//----- nvinfo : EIATTR_SW_WAR
	.align		4
.L_37:
        /*00d8*/ 	.byte	0x04, 0x36
        /*00da*/ 	.short	(.L_39 - .L_38)
.L_38:
        /*00dc*/ 	.word	0x00000008
.L_39:


//--------------------- .nv.callgraph             --------------------------
	.section	.nv.callgraph,"",@"SHT_CUDA_CALLGRAPH"
	.align	4
	.sectionentsize	8
	.align		4
        /*0000*/ 	.word	0x00000000
	.align		4
        /*0004*/ 	.word	0xffffffff
	.align		4
        /*0008*/ 	.word	0x00000000
	.align		4
        /*000c*/ 	.word	0xfffffffe
	.align		4
        /*0010*/ 	.word	0x00000000
	.align		4
        /*0014*/ 	.word	0xfffffffd
	.align		4
        /*0018*/ 	.word	0x00000000
	.align		4
        /*001c*/ 	.word	0xfffffffc


//--------------------- .text._Z40knapsack_simulated_annealing_CUDA_kerneliiiiPiS_PK4itemPbS3_ --------------------------
	.section	.text._Z40knapsack_simulated_annealing_CUDA_kerneliiiiPiS_PK4itemPbS3_,"ax",@progbits
	.align	128
        .global         _Z40knapsack_simulated_annealing_CUDA_kerneliiiiPiS_PK4itemPbS3_
        .type           _Z40knapsack_simulated_annealing_CUDA_kerneliiiiPiS_PK4itemPbS3_,@function
        .size           _Z40knapsack_simulated_annealing_CUDA_kerneliiiiPiS_PK4itemPbS3_,(.L_x_42 - _Z40knapsack_simulated_annealing_CUDA_kerneliiiiPiS_PK4itemPbS3_)
        .other          _Z40knapsack_simulated_annealing_CUDA_kerneliiiiPiS_PK4itemPbS3_,@"STO_CUDA_ENTRY STV_DEFAULT"
_Z40knapsack_simulated_annealing_CUDA_kerneliiiiPiS_PK4itemPbS3_:
.text._Z40knapsack_simulated_annealing_CUDA_kerneliiiiPiS_PK4itemPbS3_:
[----:B------:R-:W-:Y:S01]  /*0000*/  LDC R1, c[0x0][0x37c] ;  /* 0x0000df00ff017b82 */ /* 0x000fe20000000800 */
[----:B------:R-:W0:Y:S01]  /*0010*/  S2R R22, SR_TID.X ;  /* 0x0000000000167919 */ /* 0x000e220000002100 */
[----:B------:R-:W1:Y:S01]  /*0020*/  LDCU UR9, c[0x0][0x360] ;  /* 0x00006c00ff0977ac */ /* 0x000e620008000800 */
[----:B------:R-:W-:Y:S01]  /*0030*/  IMAD.MOV.U32 R25, RZ, RZ, RZ ;  /* 0x000000ffff197224 */ /* 0x000fe200078e00ff */
[----:B------:R-:W0:Y:S01]  /*0040*/  S2R R7, SR_CTAID.X ;  /* 0x0000000000077919 */ /* 0x000e220000002500 */
[----:B------:R-:W1:Y:S01]  /*0050*/  LDCU UR14, c[0x0][0x370] ;  /* 0x00006e00ff0e77ac */ /* 0x000e620008000800 */
[----:B------:R-:W-:Y:S01]  /*0060*/  IMAD.MOV.U32 R23, RZ, RZ, RZ ;  /* 0x000000ffff177224 */ /* 0x000fe200078e00ff */
[----:B------:R-:W2:Y:S01]  /*0070*/  LDCU.64 UR10, c[0x0][0x358] ;  /* 0x00006b00ff0a77ac */ /* 0x000ea20008000a00 */
[----:B------:R-:W3:Y:S01]  /*0080*/  LDCU UR15, c[0x0][0x364] ;  /* 0x00006c80ff0f77ac */ /* 0x000ee20008000800 */
[----:B------:R-:W-:Y:S01]  /*0090*/  UMOV UR12, 0x0 ;  /* 0x00000000000c7882 */ /* 0x000fe20000000000 */
[----:B------:R-:W-:Y:S01]  /*00a0*/  UMOV UR13, 0x40f86a00 ;  /* 0x40f86a00000d7882 */ /* 0x000fe20000000000 */
[----:B------:R-:W-:Y:S01]  /*00b0*/  UMOV UR4, URZ ;  /* 0x000000ff00047c82 */ /* 0x000fe20008000000 */
[----:B-1----:R-:W-:-:S02]  /*00c0*/  UIMAD UR16, UR9, UR14, URZ ;  /* 0x0000000e091072a4 */ /* 0x002fc4000f8e02ff */
[----:B0-----:R-:W-:-:S04]  /*00d0*/  IMAD R21, R7, UR9, R22 ;  /* 0x0000000907157c24 */ /* 0x001fc8000f8e0216 */
[----:B------:R-:W-:-:S05]  /*00e0*/  IMAD R21, R21, 0x3e800, RZ ;  /* 0x0003e80015157824 */ /* 0x000fca00078e02ff */
[----:B--23--:R-:W-:-:S07]  /*00f0*/  SHF.R.S32.HI R20, RZ, 0x1f, R21 ;  /* 0x0000001fff147819 */ /* 0x00cfce0000011415 */
.L_x_34:
[----:B------:R-:W0:Y:S01]  /*0100*/  S2R R8, SR_TID.Y ;  /* 0x0000000000087919 */ /* 0x000e220000002200 */
[----:B------:R-:W-:Y:S01]  /*0110*/  UIADD3 UR4, UPT, UPT, UR4, 0x1, URZ ;  /* 0x0000000104047890 */ /* 0x000fe2000fffe0ff */
[----:B------:R-:W-:Y:S01]  /*0120*/  BSSY.RECONVERGENT B0, `(.L_x_0) ;  /* 0x0000042000007945 */ /* 0x000fe20003800200 */
[----:B------:R-:W-:Y:S02]  /*0130*/  IMAD R10, R7, UR9, R22 ;  /* 0x00000009070a7c24 */ /* 0x000fe4000f8e0216 */
[----:B------:R-:W-:Y:S01]  /*0140*/  UISETP.NE.AND UP0, UPT, UR4, 0x3e80, UPT ;  /* 0x00003e800400788c */ /* 0x000fe2000bf05270 */
[----:B0-----:R-:W-:-:S13]  /*0150*/  ISETP.NE.AND P2, PT, R8, RZ, PT ;  /* 0x000000ff0800720c */ /* 0x001fda0003f45270 */
[----:B--2---:R-:W-:Y:S05]  /*0160*/  @P2 BRA `(.L_x_1) ;  /* 0x0000000000f42947 */ /* 0x004fea0003800000 */
[C---:B------:R-:W-:Y:S01]  /*0170*/  IADD3 R3, P0, PT, R21.reuse, 0x7f4a7c15, RZ ;  /* 0x7f4a7c1515037810 */ /* 0x040fe20007f1e0ff */
[----:B------:R-:W0:Y:S03]  /*0180*/  LDC R6, c[0x0][0x380] ;  /* 0x0000e000ff067b82 */ /* 0x000e260000000800 */
[----:B------:R-:W-:Y:S02]  /*0190*/  IADD3.X R4, PT, PT, R20, -0x61c88647, RZ, P0, !PT ;  /* 0x9e3779b914047810 */ /* 0x000fe400007fe4ff */
[----:B------:R-:W-:Y:S02]  /*01a0*/  IADD3 R21, P0, PT, R21, 0x1, RZ ;  /* 0x0000000115157810 */ /* 0x000fe40007f1e0ff */
[--C-:B------:R-:W-:Y:S02]  /*01b0*/  SHF.R.U32.HI R2, RZ, 0x1e, R4.reuse ;  /* 0x0000001eff027819 */ /* 0x100fe40000011604 */
[----:B------:R-:W-:Y:S01]  /*01c0*/  SHF.R.U64 R0, R3, 0x1e, R4 ;  /* 0x0000001e03007819 */ /* 0x000fe20000001204 */
[----:B------:R-:W-:Y:S01]  /*01d0*/  IMAD.X R20, RZ, RZ, R20, P0 ;  /* 0x000000ffff147224 */ /* 0x000fe200000e0614 */
[----:B------:R-:W-:-:S02]  /*01e0*/  LOP3.LUT R2, R2, R4, RZ, 0x3c, !PT ;  /* 0x0000000402027212 */ /* 0x000fc400078e3cff */
[----:B------:R-:W-:-:S03]  /*01f0*/  LOP3.LUT R0, R0, R3, RZ, 0x3c, !PT ;  /* 0x0000000300007212 */ /* 0x000fc600078e3cff */
[----:B------:R-:W-:Y:S02]  /*0200*/  IMAD R5, R2, 0x1ce4e5b9, RZ ;  /* 0x1ce4e5b902057824 */ /* 0x000fe400078e02ff */
[----:B------:R-:W-:-:S04]  /*0210*/  IMAD.WIDE.U32 R2, R0, 0x1ce4e5b9, RZ ;  /* 0x1ce4e5b900027825 */ /* 0x000fc800078e00ff */
[----:B------:R-:W-:-:S04]  /*0220*/  IMAD R5, R0, -0x40a7b893, R5 ;  /* 0xbf58476d00057824 */ /* 0x000fc800078e0205 */
[----:B------:R-:W-:-:S05]  /*0230*/  IMAD.IADD R0, R3, 0x1, R5 ;  /* 0x0000000103007824 */ /* 0x000fca00078e0205 */
[--C-:B------:R-:W-:Y:S02]  /*0240*/  SHF.R.U32.HI R3, RZ, 0x1b, R0.reuse ;  /* 0x0000001bff037819 */ /* 0x100fe40000011600 */
[----:B------:R-:W-:Y:S02]  /*0250*/  SHF.R.U64 R5, R2, 0x1b, R0 ;  /* 0x0000001b02057819 */ /* 0x000fe40000001200 */
[----:B------:R-:W-:Y:S02]  /*0260*/  LOP3.LUT R3, R3, R0, RZ, 0x3c, !PT ;  /* 0x0000000003037212 */ /* 0x000fe400078e3cff */
[----:B------:R-:W-:-:S03]  /*0270*/  LOP3.LUT R0, R5, R2, RZ, 0x3c, !PT ;  /* 0x0000000205007212 */ /* 0x000fc600078e3cff */
[----:B------:R-:W-:Y:S02]  /*0280*/  IMAD R5, R3, 0x133111eb, RZ ;  /* 0x133111eb03057824 */ /* 0x000fe400078e02ff */
[----:B------:R-:W-:-:S04]  /*0290*/  IMAD.WIDE.U32 R2, R0, 0x133111eb, RZ ;  /* 0x133111eb00027825 */ /* 0x000fc800078e00ff */
[----:B------:R-:W-:-:S04]  /*02a0*/  IMAD R5, R0, -0x6b2fb645, R5 ;  /* 0x94d049bb00057824 */ /* 0x000fc800078e0205 */
[----:B------:R-:W-:-:S05]  /*02b0*/  IMAD.IADD R5, R3, 0x1, R5 ;  /* 0x0000000103057824 */ /* 0x000fca00078e0205 */
[--C-:B------:R-:W-:Y:S02]  /*02c0*/  SHF.R.U64 R3, R2, 0x1f, R5.reuse ;  /* 0x0000001f02037819 */ /* 0x100fe40000001205 */
[----:B------:R-:W-:Y:S02]  /*02d0*/  SHF.R.U32.HI R4, RZ, 0x1f, R5 ;  /* 0x0000001fff047819 */ /* 0x000fe40000011605 */
[----:B------:R-:W-:Y:S02]  /*02e0*/  LOP3.LUT R0, R3, R2, RZ, 0x3c, !PT ;  /* 0x0000000203007212 */ /* 0x000fe400078e3cff */
[----:B------:R-:W-:Y:S02]  /*02f0*/  LOP3.LUT R2, R4, R5, RZ, 0x3c, !PT ;  /* 0x0000000504027212 */ /* 0x000fe400078e3cff */
[----:B0-----:R-:W-:Y:S02]  /*0300*/  SHF.R.S32.HI R3, RZ, 0x1f, R6 ;  /* 0x0000001fff037819 */ /* 0x001fe40000011406 */
[----:B------:R-:W-:-:S07]  /*0310*/  MOV R4, 0x330 ;  /* 0x0000033000047802 */ /* 0x000fce0000000f00 */
[----:B------:R-:W-:Y:S05]  /*0320*/  CALL.REL.NOINC `($__internal_1_$__cuda_sm20_rem_u64) ;  /* 0x0000001c00d87944 */ /* 0x000fea0003c00000 */
[----:B------:R-:W0:Y:S01]  /*0330*/  LDCU.64 UR18, c[0x0][0x3b0] ;  /* 0x00007600ff1277ac */ /* 0x000e220008000a00 */
[----:B------:R-:W-:Y:S01]  /*0340*/  IMAD R6, R3, UR16, R10 ;  /* 0x0000001003067c24 */ /* 0x000fe2000f8e020a */
[----:B------:R-:W-:Y:S01]  /*0350*/  SHF.R.S64 R12, RZ, 0x1c, R3 ;  /* 0x0000001cff0c7819 */ /* 0x000fe20000001003 */
[----:B------:R-:W1:Y:S01]  /*0360*/  LDC.64 R16, c[0x0][0x390] ;  /* 0x0000e400ff107b82 */ /* 0x000e620000000a00 */
[----:B------:R-:W2:Y:S02]  /*0370*/  LDCU.64 UR6, c[0x0][0x3a0] ;  /* 0x00007400ff0677ac */ /* 0x000ea40008000a00 */
[----:B0-----:R-:W-:Y:S02]  /*0380*/  IADD3 R18, P1, PT, R6, UR18, RZ ;  /* 0x0000001206127c10 */ /* 0x001fe4000ff3e0ff */
[----:B--2---:R-:W-:Y:S02]  /*0390*/  IADD3 R12, P0, PT, R12, UR6, RZ ;  /* 0x000000060c0c7c10 */ /* 0x004fe4000ff1e0ff */
[----:B------:R-:W-:-:S02]  /*03a0*/  LEA.HI.X.SX32 R19, R6, UR19, 0x1, P1 ;  /* 0x0000001306137c11 */ /* 0x000fc400088f0eff */
[----:B------:R-:W-:-:S03]  /*03b0*/  LEA.HI.X.SX32 R13, R3, UR7, 0x4, P0 ;  /* 0x00000007030d7c11 */ /* 0x000fc600080f26ff */
[----:B------:R-:W2:Y:S04]  /*03c0*/  LDG.E.U8 R0, desc[UR10][R18.64] ;  /* 0x0000000a12007981 */ /* 0x000ea8000c1e1100 */
[----:B------:R-:W3:Y:S04]  /*03d0*/  LDG.E.CONSTANT R5, desc[UR10][R12.64+0x8] ;  /* 0x0000080a0c057981 */ /* 0x000ee8000c1e9900 */
[----:B------:R-:W4:Y:S04]  /*03e0*/  LDG.E.CONSTANT R4, desc[UR10][R12.64+0xc] ;  /* 0x00000c0a0c047981 */ /* 0x000f28000c1e9900 */
[----:B------:R-:W5:Y:S01]  /*03f0*/  LDG.E.CONSTANT R2, desc[UR10][R12.64+0x4] ;  /* 0x0000040a0c027981 */ /* 0x000f62000c1e9900 */
[----:B--2---:R-:W-:Y:S01]  /*0400*/  ISETP.NE.AND P0, PT, R0, RZ, PT ;  /* 0x000000ff0000720c */ /* 0x004fe20003f05270 */
[----:B---3--:R-:W-:-:S03]  /*0410*/  IMAD R15, R5, UR16, R10 ;  /* 0x00000010050f7c24 */ /* 0x008fc6000f8e020a */
[----:B------:R-:W-:Y:S01]  /*0420*/  SEL R9, RZ, 0x1, P0 ;  /* 0x00000001ff097807 */ /* 0x000fe20000000000 */
[----:B-1----:R-:W-:-:S04]  /*0430*/  IMAD.WIDE R14, R15, 0x4, R16 ;  /* 0x000000040f0e7825 */ /* 0x002fc800078e0210 */
[----:B------:R0:W-:Y:S04]  /*0440*/  STG.E.U8 desc[UR10][R18.64], R9 ;  /* 0x0000000912007986 */ /* 0x0001e8000c10110a */
[----:B------:R-:W5:Y:S01]  /*0450*/  LDG.E R0, desc[UR10][R14.64] ;  /* 0x0000000a0e007981 */ /* 0x000f62000c1e1900 */
[----:B------:R-:W-:Y:S01]  /*0460*/  MOV R11, UR16 ;  /* 0x00000010000b7c02 */ /* 0x000fe20008000f00 */
[----:B------:R-:W-:-:S04]  /*0470*/  IMAD.MOV.U32 R3, RZ, RZ, 0x1 ;  /* 0x00000001ff037424 */ /* 0x000fc800078e00ff */
[----:B----4-:R-:W-:Y:S01]  /*0480*/  IMAD R11, R4, R11, UR16 ;  /* 0x00000010040b7e24 */ /* 0x010fe2000f8e020b */
[----:B------:R-:W-:-:S03]  /*0490*/  SEL R3, R3, 0xffffffff, !P0 ;  /* 0xffffffff03037807 */ /* 0x000fc60004000000 */
[----:B------:R-:W-:-:S04]  /*04a0*/  IMAD.IADD R27, R10, 0x1, R11 ;  /* 0x000000010a1b7824 */ /* 0x000fc800078e020b */
[----:B------:R-:W-:-:S04]  /*04b0*/  IMAD.WIDE R16, R27, 0x4, R16 ;  /* 0x000000041b107825 */ /* 0x000fc800078e0210 */
[----:B-----5:R-:W-:Y:S02]  /*04c0*/  IMAD R11, R2, R3, R0 ;  /* 0x00000003020b7224 */ /* 0x020fe400078e0200 */
[----:B------:R-:W2:Y:S04]  /*04d0*/  LDG.E.CONSTANT R0, desc[UR10][R12.64] ;  /* 0x0000000a0c007981 */ /* 0x000ea8000c1e9900 */
[----:B------:R1:W-:Y:S04]  /*04e0*/  STG.E desc[UR10][R14.64], R11 ;  /* 0x0000000b0e007986 */ /* 0x0003e8000c10190a */
[----:B0-----:R-:W3:Y:S01]  /*04f0*/  LDG.E R9, desc[UR10][R16.64] ;  /* 0x0000000a10097981 */ /* 0x001ee2000c1e1900 */
[----:B------:R-:W-:-:S04]  /*0500*/  IMAD.MOV R18, RZ, RZ, -R3 ;  /* 0x000000ffff127224 */ /* 0x000fc800078e0a03 */
[----:B---3--:R-:W-:-:S05]  /*0510*/  IMAD R9, R2, R18, R9 ;  /* 0x0000001202097224 */ /* 0x008fca00078e0209 */
[----:B------:R1:W-:Y:S01]  /*0520*/  STG.E desc[UR10][R16.64], R9 ;  /* 0x0000000910007986 */ /* 0x0003e2000c10190a */
[----:B--2---:R-:W-:-:S07]  /*0530*/  IMAD R25, R0, R3, R25 ;  /* 0x0000000300197224 */ /* 0x004fce00078e0219 */
.L_x_1:
[----:B------:R-:W-:Y:S05]  /*0540*/  BSYNC.RECONVERGENT B0 ;  /* 0x0000000000007941 */ /* 0x000fea0003800200 */
.L_x_0:
[----:B------:R-:W0:Y:S01]  /*0550*/  LDCU UR5, c[0x0][0x384] ;  /* 0x00007080ff0577ac */ /* 0x000e220008000800 */
[----:B------:R-:W-:Y:S01]  /*0560*/  BSSY.RECONVERGENT B0, `(.L_x_2) ;  /* 0x000000f000007945 */ /* 0x000fe20003800200 */
[----:B------:R-:W-:Y:S01]  /*0570*/  BAR.SYNC.DEFER_BLOCKING 0x0 ;  /* 0x0000000000007b1d */ /* 0x000fe20000010000 */
[----:B0-----:R-:W-:-:S13]  /*0580*/  ISETP.GT.AND P0, PT, R8, UR5, PT ;  /* 0x0000000508007c0c */ /* 0x001fda000bf04270 */
[----:B------:R-:W-:Y:S05]  /*0590*/  @P0 BRA `(.L_x_3) ;  /* 0x00000000002c0947 */ /* 0x000fea0003800000 */
[----:B-1----:R-:W0:Y:S01]  /*05a0*/  LDC.64 R14, c[0x0][0x390] ;  /* 0x0000e400ff0e7b82 */ /* 0x002e220000000a00 */
[----:B------:R-:W-:-:S07]  /*05b0*/  IMAD.MOV.U32 R9, RZ, RZ, R8 ;  /* 0x000000ffff097224 */ /* 0x000fce00078e0008 */
[----:B------:R-:W1:Y:S02]  /*05c0*/  LDC.64 R12, c[0x0][0x398] ;  /* 0x0000e600ff0c7b82 */ /* 0x000e640000000a00 */
.L_x_4:
[----:B--2---:R-:W-:-:S04]  /*05d0*/  IMAD R19, R9, UR16, R10 ;  /* 0x0000001009137c24 */ /* 0x004fc8000f8e020a */
[----:B0-----:R-:W-:-:S06]  /*05e0*/  IMAD.WIDE R16, R19, 0x4, R14 ;  /* 0x0000000413107825 */ /* 0x001fcc00078e020e */
[----:B------:R-:W2:Y:S01]  /*05f0*/  LDG.E R17, desc[UR10][R16.64] ;  /* 0x0000000a10117981 */ /* 0x000ea2000c1e1900 */
[----:B-1----:R-:W-:-:S04]  /*0600*/  IMAD.WIDE R18, R19, 0x4, R12 ;  /* 0x0000000413127825 */ /* 0x002fc800078e020c */
[----:B------:R-:W-:-:S05]  /*0610*/  VIADD R9, R9, UR15 ;  /* 0x0000000f09097c36 */ /* 0x000fca0008000000 */
[----:B------:R-:W-:Y:S01]  /*0620*/  ISETP.GT.AND P0, PT, R9, UR5, PT ;  /* 0x0000000509007c0c */ /* 0x000fe2000bf04270 */
[----:B--2---:R2:W-:-:S12]  /*0630*/  STG.E desc[UR10][R18.64], R17 ;  /* 0x0000001112007986 */ /* 0x0045d8000c10190a */
[----:B------:R-:W-:Y:S05]  /*0640*/  @!P0 BRA `(.L_x_4) ;  /* 0xfffffffc00e08947 */ /* 0x000fea000383ffff */
.L_x_3:
[----:B------:R-:W-:Y:S05]  /*0650*/  BSYNC.RECONVERGENT B0 ;  /* 0x0000000000007941 */ /* 0x000fea0003800200 */
.L_x_2:
[----:B------:R-:W-:Y:S01]  /*0660*/  BAR.SYNC.DEFER_BLOCKING 0x0 ;  /* 0x0000000000007b1d */ /* 0x000fe20000010000 */
[----:B------:R-:W-:-:S05]  /*0670*/  UISETP.GE.AND UP1, UPT, UR5, 0x1, UPT ;  /* 0x000000010500788c */ /* 0x000fca000bf26270 */
[----:B------:R-:W-:Y:S01]  /*0680*/  UMOV UR6, 0x1 ;  /* 0x0000000100067882 */ /* 0x000fe20000000000 */
[----:B------:R-:W-:-:S03]  /*0690*/  UMOV UR5, URZ ;  /* 0x000000ff00057c82 */ /* 0x000fc60008000000 */
[----:B------:R-:W-:Y:S05]  /*06a0*/  BRA.U !UP1, `(.L_x_5) ;  /* 0x0000000109a47547 */ /* 0x000fea000b800000 */
[----:B------:R-:W-:Y:S01]  /*06b0*/  UMOV UR5, 0x1 ;  /* 0x0000000100057882 */ /* 0x000fe20000000000 */
[----:B------:R-:W-:-:S05]  /*06c0*/  UMOV UR6, 0x2 ;  /* 0x0000000200067882 */ /* 0x000fca0000000000 */
.L_x_9:
[----:B-1----:R-:W0:Y:S01]  /*06d0*/  LDC R9, c[0x0][0x384] ;  /* 0x0000e100ff097b82 */ /* 0x002e220000000800 */
[----:B------:R-:W-:Y:S01]  /*06e0*/  UIADD3 UR7, UPT, UPT, -UR6, URZ, URZ ;  /* 0x000000ff06077290 */ /* 0x000fe2000fffe1ff */
[----:B------:R-:W-:Y:S05]  /*06f0*/  BSSY.RECONVERGENT B0, `(.L_x_6) ;  /* 0x000001c000007945 */ /* 0x000fea0003800200 */
[----:B0-----:R-:W-:-:S05]  /*0700*/  IMAD R9, R8, UR7, R9 ;  /* 0x0000000708097c24 */ /* 0x001fca000f8e0209 */
[----:B------:R-:W-:-:S13]  /*0710*/  ISETP.GE.AND P0, PT, R9, RZ, PT ;  /* 0x000000ff0900720c */ /* 0x000fda0003f06270 */
[----:B------:R-:W-:Y:S05]  /*0720*/  @!P0 BRA `(.L_x_7) ;  /* 0x0000000000608947 */ /* 0x000fea0003800000 */
[----:B------:R-:W-:Y:S01]  /*0730*/  UIMAD UR7, UR9, UR15, URZ ;  /* 0x0000000f090772a4 */ /* 0x000fe2000f8e02ff */
[C---:B------:R-:W-:Y:S01]  /*0740*/  VIADD R14, R9.reuse, -UR5 ;  /* 0x80000005090e7c36 */ /* 0x040fe20008000000 */
[----:B--2---:R-:W-:Y:S01]  /*0750*/  MOV R18, UR6 ;  /* 0x0000000600127c02 */ /* 0x004fe20008000f00 */
[--C-:B------:R-:W-:Y:S01]  /*0760*/  IMAD R11, R9, UR14, R7.reuse ;  /* 0x0000000e090b7c24 */ /* 0x100fe2000f8e0207 */
[----:B------:R-:W-:Y:S02]  /*0770*/  UIMAD UR7, UR7, UR14, URZ ;  /* 0x0000000e070772a4 */ /* 0x000fe4000f8e02ff */
[----:B------:R-:W-:Y:S02]  /*0780*/  IMAD R13, R14, UR14, R7 ;  /* 0x0000000e0e0d7c24 */ /* 0x000fe4000f8e0207 */
[----:B------:R-:W-:Y:S02]  /*0790*/  IMAD R16, R18, UR15, RZ ;  /* 0x0000000f12107c24 */ /* 0x000fe4000f8e02ff */
[----:B------:R-:W-:-:S02]  /*07a0*/  IMAD R15, R11, UR9, R22 ;  /* 0x000000090b0f7c24 */ /* 0x000fc4000f8e0216 */
[----:B------:R-:W-:Y:S02]  /*07b0*/  IMAD R18, R18, UR7, RZ ;  /* 0x0000000712127c24 */ /* 0x000fe4000f8e02ff */
[----:B------:R-:W-:-:S07]  /*07c0*/  IMAD R17, R13, UR9, R22 ;  /* 0x000000090d117c24 */ /* 0x000fce000f8e0216 */
.L_x_8:
[----:B------:R-:W-:-:S13]  /*07d0*/  ISETP.GE.AND P0, PT, R14, RZ, PT ;  /* 0x000000ff0e00720c */ /* 0x000fda0003f06270 */
[----:B------:R-:W0:Y:S02]  /*07e0*/  @P0 LDC.64 R12, c[0x0][0x398] ;  /* 0x0000e600ff0c0b82 */ /* 0x000e240000000a00 */
[----:B0-----:R-:W-:-:S04]  /*07f0*/  @P0 IMAD.WIDE R10, R17, 0x4, R12 ;  /* 0x00000004110a0825 */ /* 0x001fc800078e020c */
[----:B------:R-:W-:Y:S02]  /*0800*/  @P0 IMAD.WIDE R12, R15, 0x4, R12 ;  /* 0x000000040f0c0825 */ /* 0x000fe400078e020c */
[----:B------:R-:W2:Y:S04]  /*0810*/  @P0 LDG.E R10, desc[UR10][R10.64] ;  /* 0x0000000a0a0a0981 */ /* 0x000ea8000c1e1900 */
[----:B------:R-:W2:Y:S01]  /*0820*/  @P0 LDG.E R19, desc[UR10][R12.64] ;  /* 0x0000000a0c130981 */ /* 0x000ea2000c1e1900 */
[--C-:B------:R-:W-:Y:S01]  /*0830*/  IMAD.IADD R9, R9, 0x1, -R16.reuse ;  /* 0x0000000109097824 */ /* 0x100fe200078e0a10 */
[----:B------:R-:W-:Y:S01]  /*0840*/  IADD3 R15, PT, PT, -R18, R15, RZ ;  /* 0x0000000f120f7210 */ /* 0x000fe20007ffe1ff */
[----:B------:R-:W-:Y:S02]  /*0850*/  IMAD.IADD R14, R14, 0x1, -R16 ;  /* 0x000000010e0e7824 */ /* 0x000fe400078e0a10 */
[----:B------:R-:W-:-:S02]  /*0860*/  IMAD.IADD R17, R17, 0x1, -R18 ;  /* 0x0000000111117824 */ /* 0x000fc400078e0a12 */
[----:B--2---:R-:W-:-:S05]  /*0870*/  @P0 IMAD.IADD R19, R10, 0x1, R19 ;  /* 0x000000010a130824 */ /* 0x004fca00078e0213 */
[----:B------:R0:W-:Y:S01]  /*0880*/  @P0 STG.E desc[UR10][R12.64], R19 ;  /* 0x000000130c000986 */ /* 0x0001e2000c10190a */
[----:B------:R-:W-:-:S13]  /*0890*/  ISETP.GT.AND P0, PT, R9, -0x1, PT ;  /* 0xffffffff0900780c */ /* 0x000fda0003f04270 */
[----:B0-----:R-:W-:Y:S05]  /*08a0*/  @P0 BRA `(.L_x_8) ;  /* 0xfffffffc00c80947 */ /* 0x001fea000383ffff */
.L_x_7:
[----:B------:R-:W-:Y:S05]  /*08b0*/  BSYNC.RECONVERGENT B0 ;  /* 0x0000000000007941 */ /* 0x000fea0003800200 */
.L_x_6:
[----:B------:R-:W0:Y:S01]  /*08c0*/  LDCU UR7, c[0x0][0x384] ;  /* 0x00007080ff0777ac */ /* 0x000e220008000800 */
[----:B------:R-:W-:Y:S02]  /*08d0*/  USHF.L.U32 UR5, UR5, 0x1, URZ ;  /* 0x0000000105057899 */ /* 0x000fe400080006ff */
[----:B------:R-:W-:Y:S02]  /*08e0*/  USHF.L.U32 UR6, UR6, 0x1, URZ ;  /* 0x0000000106067899 */ /* 0x000fe400080006ff */
[----:B0-----:R-:W-:Y:S01]  /*08f0*/  UISETP.GT.AND UP1, UPT, UR5, UR7, UPT ;  /* 0x000000070500728c */ /* 0x001fe2000bf24270 */
[----:B------:R-:W-:Y:S08]  /*0900*/  BAR.SYNC.DEFER_BLOCKING 0x0 ;  /* 0x0000000000007b1d */ /* 0x000ff00000010000 */
[----:B------:R-:W-:Y:S05]  /*0910*/  BRA.U !UP1, `(.L_x_9) ;  /* 0xfffffffd096c7547 */ /* 0x000fea000b83ffff */
[----:B------:R-:W-:Y:S02]  /*0920*/  USHF.R.S32.HI UR6, URZ, 0x1, UR6 ;  /* 0x00000001ff067899 */ /* 0x000fe40008011406 */
[----:B------:R-:W-:-:S12]  /*0930*/  USHF.R.S32.HI UR5, URZ, 0x1, UR5 ;  /* 0x00000001ff057899 */ /* 0x000fd80008011405 */
.L_x_5:
[----:B------:R-:W-:Y:S04]  /*0940*/  BSSY.RECONVERGENT B0, `(.L_x_10) ;  /* 0x000000d000007945 */ /* 0x000fe80003800200 */
[----:B------:R-:W-:Y:S05]  /*0950*/  @P2 BRA `(.L_x_11) ;  /* 0x00000000002c2947 */ /* 0x000fea0003800000 */
[----:B------:R-:W0:Y:S01]  /*0960*/  LDCU UR7, c[0x0][0x384] ;  /* 0x00007080ff0777ac */ /* 0x000e220008000800 */
[----:B-1----:R-:W1:Y:S01]  /*0970*/  LDC.64 R8, c[0x0][0x398] ;  /* 0x0000e600ff087b82 */ /* 0x002e620000000a00 */
[----:B------:R-:W-:Y:S02]  /*0980*/  IMAD R10, R7, UR9, R22 ;  /* 0x00000009070a7c24 */ /* 0x000fe4000f8e0216 */
[----:B0-----:R-:W-:-:S04]  /*0990*/  IMAD.U32 R11, RZ, RZ, UR7 ;  /* 0x00000007ff0b7e24 */ /* 0x001fc8000f8e00ff */
[----:B------:R-:W-:-:S04]  /*09a0*/  IMAD R11, R11, UR16, R10 ;  /* 0x000000100b0b7c24 */ /* 0x000fc8000f8e020a */
[----:B-1----:R-:W-:-:S05]  /*09b0*/  IMAD.WIDE R10, R11, 0x4, R8 ;  /* 0x000000040b0a7825 */ /* 0x002fca00078e0208 */
[----:B------:R-:W3:Y:S01]  /*09c0*/  LDG.E R13, desc[UR10][R10.64] ;  /* 0x0000000a0a0d7981 */ /* 0x000ee2000c1e1900 */
[----:B------:R-:W-:-:S04]  /*09d0*/  IMAD.U32 R9, RZ, RZ, UR16 ;  /* 0x00000010ff097e24 */ /* 0x000fc8000f8e00ff */
[----:B------:R-:W-:-:S05]  /*09e0*/  IMAD.WIDE R8, R9, 0x4, R10 ;  /* 0x0000000409087825 */ /* 0x000fca00078e020a */
[----:B---3--:R0:W-:Y:S04]  /*09f0*/  STG.E desc[UR10][R8.64], R13 ;  /* 0x0000000d08007986 */ /* 0x0081e8000c10190a */
[----:B------:R0:W-:Y:S02]  /*0a00*/  STG.E desc[UR10][R10.64], RZ ;  /* 0x000000ff0a007986 */ /* 0x0001e4000c10190a */
.L_x_11:
[----:B------:R-:W-:Y:S05]  /*0a10*/  BSYNC.RECONVERGENT B0 ;  /* 0x0000000000007941 */ /* 0x000fea0003800200 */
.L_x_10:
[----:B------:R-:W-:Y:S01]  /*0a20*/  BAR.SYNC.DEFER_BLOCKING 0x0 ;  /* 0x0000000000007b1d */ /* 0x000fe20000010000 */
[----:B------:R-:W-:-:S09]  /*0a30*/  UISETP.GE.AND UP1, UPT, UR6, 0x2, UPT ;  /* 0x000000020600788c */ /* 0x000fd2000bf26270 */
[----:B------:R-:W-:Y:S05]  /*0a40*/  BRA.U !UP1, `(.L_x_12) ;  /* 0x0000000109947547 */ /* 0x000fea000b800000 */
.L_x_18:
[----:B01----:R-:W0:Y:S01]  /*0a50*/  S2R R9, SR_TID.Y ;  /* 0x0000000000097919 */ /* 0x003e220000002200 */
[----:B------:R-:W0:Y:S01]  /*0a60*/  LDC R10, c[0x0][0x384] ;  /* 0x0000e100ff0a7b82 */ /* 0x000e220000000800 */
[----:B------:R-:W-:Y:S01]  /*0a70*/  UIADD3 UR7, UPT, UPT, -UR6, URZ, URZ ;  /* 0x000000ff06077290 */ /* 0x000fe2000fffe1ff */
[----:B------:R-:W-:Y:S05]  /*0a80*/  BSSY.RECONVERGENT B0, `(.L_x_13) ;  /* 0x000001b000007945 */ /* 0x000fea0003800200 */
[----:B0-----:R-:W-:-:S05]  /*0a90*/  IMAD R10, R9, UR7, R10 ;  /* 0x00000007090a7c24 */ /* 0x001fca000f8e020a */
[----:B------:R-:W-:-:S13]  /*0aa0*/  ISETP.GE.AND P0, PT, R10, RZ, PT ;  /* 0x000000ff0a00720c */ /* 0x000fda0003f06270 */
[----:B------:R-:W-:Y:S05]  /*0ab0*/  @!P0 BRA `(.L_x_14) ;  /* 0x00000000005c8947 */ /* 0x000fea0003800000 */
[----:B------:R-:W0:Y:S01]  /*0ac0*/  LDC.64 R8, c[0x0][0x398] ;  /* 0x0000e600ff087b82 */ /* 0x000e220000000a00 */
[----:B--2---:R-:W-:Y:S01]  /*0ad0*/  IMAD.U32 R17, RZ, RZ, UR6 ;  /* 0x00000006ff117e24 */ /* 0x004fe2000f8e00ff */
[----:B------:R-:W-:-:S03]  /*0ae0*/  MOV R14, R10 ;  /* 0x0000000a000e7202 */ /* 0x000fc60000000f00 */
[----:B------:R-:W-:-:S07]  /*0af0*/  IMAD R17, R17, UR15, RZ ;  /* 0x0000000f11117c24 */ /* 0x000fce000f8e02ff */
.L_x_17:
[----:B-1----:R-:W-:Y:S01]  /*0b00*/  VIADD R10, R14, -UR5 ;  /* 0x800000050e0a7c36 */ /* 0x002fe20008000000 */
[----:B------:R-:W-:Y:S04]  /*0b10*/  BSSY.RECONVERGENT B1, `(.L_x_15) ;  /* 0x000000e000017945 */ /* 0x000fe80003800200 */
[----:B------:R-:W-:-:S13]  /*0b20*/  ISETP.GE.AND P0, PT, R10, RZ, PT ;  /* 0x000000ff0a00720c */ /* 0x000fda0003f06270 */
[----:B------:R-:W-:Y:S05]  /*0b30*/  @!P0 BRA `(.L_x_16) ;  /* 0x00000000002c8947 */ /* 0x000fea0003800000 */
[----:B------:R-:W-:Y:S02]  /*0b40*/  IMAD R11, R10, UR16, RZ ;  /* 0x000000100a0b7c24 */ /* 0x000fe4000f8e02ff */
[----:B------:R-:W-:-:S04]  /*0b50*/  IMAD R13, R7, UR9, R22 ;  /* 0x00000009070d7c24 */ /* 0x000fc8000f8e0216 */
[----:B------:R-:W-:Y:S02]  /*0b60*/  IMAD.IADD R11, R13, 0x1, R11 ;  /* 0x000000010d0b7824 */ /* 0x000fe400078e020b */
[----:B------:R-:W-:Y:S02]  /*0b70*/  IMAD R13, R14, UR16, R13 ;  /* 0x000000100e0d7c24 */ /* 0x000fe4000f8e020d */
[----:B0-----:R-:W-:-:S04]  /*0b80*/  IMAD.WIDE R10, R11, 0x4, R8 ;  /* 0x000000040b0a7825 */ /* 0x001fc800078e0208 */
[----:B------:R-:W-:Y:S01]  /*0b90*/  IMAD.WIDE R12, R13, 0x4, R8 ;  /* 0x000000040d0c7825 */ /* 0x000fe200078e0208 */
[----:B------:R-:W2:Y:S04]  /*0ba0*/  LDG.E R15, desc[UR10][R10.64] ;  /* 0x0000000a0a0f7981 */ /* 0x000ea8000c1e1900 */
[----:B------:R-:W2:Y:S02]  /*0bb0*/  LDG.E R16, desc[UR10][R12.64] ;  /* 0x0000000a0c107981 */ /* 0x000ea4000c1e1900 */
[----:B--2---:R-:W-:Y:S02]  /*0bc0*/  IMAD.IADD R15, R15, 0x1, R16 ;  /* 0x000000010f0f7824 */ /* 0x004fe400078e0210 */
[----:B------:R1:W-:Y:S04]  /*0bd0*/  STG.E desc[UR10][R10.64], R16 ;  /* 0x000000100a007986 */ /* 0x0003e8000c10190a */
[----:B------:R1:W-:Y:S02]  /*0be0*/  STG.E desc[UR10][R12.64], R15 ;  /* 0x0000000f0c007986 */ /* 0x0003e4000c10190a */
.L_x_16:
[----:B------:R-:W-:Y:S05]  /*0bf0*/  BSYNC.RECONVERGENT B1 ;  /* 0x0000000000017941 */ /* 0x000fea0003800200 */
.L_x_15:
[----:B------:R-:W-:-:S05]  /*0c00*/  IMAD.IADD R14, R14, 0x1, -R17 ;  /* 0x000000010e0e7824 */ /* 0x000fca00078e0a11 */
[----:B------:R-:W-:-:S13]  /*0c10*/  ISETP.GT.AND P0, PT, R14, -0x1, PT ;  /* 0xffffffff0e00780c */ /* 0x000fda0003f04270 */
[----:B------:R-:W-:Y:S05]  /*0c20*/  @P0 BRA `(.L_x_17) ;  /* 0xfffffffc00b40947 */ /* 0x000fea000383ffff */
.L_x_14:
[----:B------:R-:W-:Y:S05]  /*0c30*/  BSYNC.RECONVERGENT B0 ;  /* 0x0000000000007941 */ /* 0x000fea0003800200 */
.L_x_13:
[----:B------:R-:W-:Y:S01]  /*0c40*/  BAR.SYNC.DEFER_BLOCKING 0x0 ;  /* 0x0000000000007b1d */ /* 0x000fe20000010000 */
[----:B------:R-:W-:Y:S02]  /*0c50*/  UISETP.GT.U32.AND UP1, UPT, UR6, 0x3, UPT ;  /* 0x000000030600788c */ /* 0x000fe4000bf24070 */
[----:B------:R-:W-:Y:S02]  /*0c60*/  USHF.R.U32.HI UR7, URZ, 0x1, UR6 ;  /* 0x00000001ff077899 */ /* 0x000fe40008011606 */
[----:B------:R-:W-:-:S05]  /*0c70*/  USHF.R.S32.HI UR5, URZ, 0x1, UR5 ;  /* 0x00000001ff057899 */ /* 0x000fca0008011405 */
[----:B------:R-:W-:Y:S01]  /*0c80*/  UMOV UR6, UR7 ;  /* 0x0000000700067c82 */ /* 0x000fe20008000000 */
[----:B------:R-:W-:Y:S06]  /*0c90*/  BRA.U UP1, `(.L_x_18) ;  /* 0xfffffffd016c7547 */ /* 0x000fec000b83ffff */
.L_x_12:
[----:B01----:R-:W0:Y:S01]  /*0ca0*/  S2R R13, SR_TID.Y ;  /* 0x00000000000d7919 */ /* 0x003e220000002200 */
[----:B------:R-:W1:Y:S01]  /*0cb0*/  LDCU UR5, c[0x0][0x384] ;  /* 0x00007080ff0577ac */ /* 0x000e620008000800 */
[----:B------:R-:W-:Y:S01]  /*0cc0*/  BSSY.RECONVERGENT B0, `(.L_x_19) ;  /* 0x0000011000007945 */ /* 0x000fe20003800200 */
[----:B------:R-:W-:Y:S01]  /*0cd0*/  HFMA2 R27, -RZ, RZ, 0, 0 ;  /* 0x00000000ff1b7431 */ /* 0x000fe200000001ff */
[----:B------:R-:W3:Y:S01]  /*0ce0*/  LDCU UR6, c[0x0][0x388] ;  /* 0x00007100ff0677ac */ /* 0x000ee20008000800 */
[----:B-1----:R-:W-:-:S06]  /*0cf0*/  UIADD3 UR5, UPT, UPT, UR5, 0x1, URZ ;  /* 0x0000000105057890 */ /* 0x002fcc000fffe0ff */
[----:B0-----:R-:W-:-:S13]  /*0d00*/  ISETP.GT.AND P0, PT, R13, UR5, PT ;  /* 0x000000050d007c0c */ /* 0x001fda000bf04270 */
[----:B---3--:R-:W-:Y:S05]  /*0d10*/  @P0 BRA `(.L_x_20) ;  /* 0x00000000002c0947 */ /* 0x008fea0003800000 */
[----:B------:R-:W0:Y:S01]  /*0d20*/  LDC.64 R8, c[0x0][0x398] ;  /* 0x0000e600ff087b82 */ /* 0x000e220000000a00 */
[----:B------:R-:W-:Y:S02]  /*0d30*/  IMAD.MOV.U32 R27, RZ, RZ, RZ ;  /* 0x000000ffff1b7224 */ /* 0x000fe400078e00ff */
[----:B------:R-:W-:-:S07]  /*0d40*/  IMAD.MOV.U32 R12, RZ, RZ, R13 ;  /* 0x000000ffff0c7224 */ /* 0x000fce00078e000d */
.L_x_21:
[----:B------:R-:W-:-:S04]  /*0d50*/  IMAD R11, R7, UR9, R22 ;  /* 0x00000009070b7c24 */ /* 0x000fc8000f8e0216 */
[----:B------:R-:W-:-:S04]  /*0d60*/  IMAD R11, R12, UR16, R11 ;  /* 0x000000100c0b7c24 */ /* 0x000fc8000f8e020b */
[----:B0-----:R-:W-:-:S06]  /*0d70*/  IMAD.WIDE R10, R11, 0x4, R8 ;  /* 0x000000040b0a7825 */ /* 0x001fcc00078e0208 */
[----:B------:R-:W3:Y:S01]  /*0d80*/  LDG.E R10, desc[UR10][R10.64] ;  /* 0x0000000a0a0a7981 */ /* 0x000ee2000c1e1900 */
[----:B------:R-:W-:-:S05]  /*0d90*/  VIADD R12, R12, UR15 ;  /* 0x0000000f0c0c7c36 */ /* 0x000fca0008000000 */
[----:B------:R-:W-:Y:S02]  /*0da0*/  ISETP.GT.AND P0, PT, R12, UR5, PT ;  /* 0x000000050c007c0c */ /* 0x000fe4000bf04270 */
[----:B---3--:R-:W-:-:S11]  /*0db0*/  VIADDMNMX R27, R10, -UR6, R27, !PT ;  /* 0x800000060a1b7c46 */ /* 0x008fd6000f80011b */
[----:B------:R-:W-:Y:S05]  /*0dc0*/  @!P0 BRA `(.L_x_21) ;  /* 0xfffffffc00e08947 */ /* 0x000fea000383ffff */
.L_x_20:
[----:B------:R-:W-:Y:S05]  /*0dd0*/  BSYNC.RECONVERGENT B0 ;  /* 0x0000000000007941 */ /* 0x000fea0003800200 */
.L_x_19:
[----:B------:R-:W0:Y:S01]  /*0de0*/  S2UR UR6, SR_CgaCtaId ;  /* 0x00000000000679c3 */ /* 0x000e220000008800 */
[----:B------:R-:W-:Y:S01]  /*0df0*/  UMOV UR5, 0x400 ;  /* 0x0000040000057882 */ /* 0x000fe20000000000 */
[----:B------:R-:W-:Y:S01]  /*0e00*/  BSSY.RECONVERGENT B0, `(.L_x_22) ;  /* 0x000003f000007945 */ /* 0x000fe20003800200 */
[----:B0-----:R-:W-:-:S06]  /*0e10*/  ULEA UR6, UR6, UR5, 0x18 ;  /* 0x0000000506067291 */ /* 0x001fcc000f8ec0ff */
[----:B------:R-:W-:-:S05]  /*0e20*/  LEA R8, R13, UR6, 0x2 ;  /* 0x000000060d087c11 */ /* 0x000fca000f8e10ff */
[----:B------:R0:W-:Y:S01]  /*0e30*/  STS [R8], R27 ;  /* 0x0000001b08007388 */ /* 0x0001e20000000800 */
[----:B------:R-:W-:Y:S06]  /*0e40*/  BAR.SYNC.DEFER_BLOCKING 0x0 ;  /* 0x0000000000007b1d */ /* 0x000fec0000010000 */
[----:B------:R-:W-:Y:S05]  /*0e50*/  @P2 BRA `(.L_x_23) ;  /* 0x0000000000e42947 */ /* 0x000fea0003800000 */
[----:B------:R-:W-:Y:S01]  /*0e60*/  UISETP.GE.U32.AND UP1, UPT, UR15, 0x10, UPT ;  /* 0x000000100f00788c */ /* 0x000fe2000bf26070 */
[----:B------:R-:W-:-:S08]  /*0e70*/  UMOV UR5, URZ ;  /* 0x000000ff00057c82 */ /* 0x000fd00008000000 */
[----:B------:R-:W-:Y:S05]  /*0e80*/  BRA.U !UP1, `(.L_x_24) ;  /* 0x00000001094c7547 */ /* 0x000fea000b800000 */
[----:B------:R-:W-:-:S05]  /*0e90*/  UMOV UR5, URZ ;  /* 0x000000ff00057c82 */ /* 0x000fca0008000000 */
.L_x_25:
[----:B------:R-:W-:Y:S02]  /*0ea0*/  ULEA UR7, UR5, UR6, 0x2 ;  /* 0x0000000605077291 */ /* 0x000fe4000f8e10ff */
[----:B------:R-:W-:-:S07]  /*0eb0*/  UIADD3 UR5, UPT, UPT, UR5, 0x10, URZ ;  /* 0x0000001005057890 */ /* 0x000fce000fffe0ff */
[----:B--2---:R-:W1:Y:S04]  /*0ec0*/  LDS.128 R16, [UR7] ;  /* 0x00000007ff107984 */ /* 0x004e680008000c00 */
[----:B------:R-:W2:Y:S04]  /*0ed0*/  LDS.128 R12, [UR7+0x10] ;  /* 0x00001007ff0c7984 */ /* 0x000ea80008000c00 */
[----:B0-----:R-:W0:Y:S01]  /*0ee0*/  LDS.128 R8, [UR7+0x20] ;  /* 0x00002007ff087984 */ /* 0x001e220008000c00 */
[----:B-1----:R-:W-:-:S04]  /*0ef0*/  VIMNMX3 R16, R27, R16, R17, !PT ;  /* 0x000000101b10720f */ /* 0x002fc80007800111 */
[----:B------:R-:W-:Y:S02]  /*0f00*/  VIMNMX3 R24, R16, R18, R19, !PT ;  /* 0x000000121018720f */ /* 0x000fe40007800113 */
[----:B------:R-:W1:Y:S01]  /*0f10*/  LDS.128 R16, [UR7+0x30] ;  /* 0x00003007ff107984 */ /* 0x000e620008000c00 */
[----:B------:R-:W-:Y:S01]  /*0f20*/  ULOP3.LUT UR7, UR15, 0x7f0, URZ, 0xc0, !UPT ;  /* 0x000007f00f077892 */ /* 0x000fe2000f8ec0ff */
[----:B--2---:R-:W-:-:S03]  /*0f30*/  VIMNMX3 R12, R24, R12, R13, !PT ;  /* 0x0000000c180c720f */ /* 0x004fc6000780010d */
[----:B------:R-:W-:Y:S01]  /*0f40*/  UISETP.NE.AND UP1, UPT, UR5, UR7, UPT ;  /* 0x000000070500728c */ /* 0x000fe2000bf25270 */
[----:B------:R-:W-:-:S04]  /*0f50*/  VIMNMX3 R12, R12, R14, R15, !PT ;  /* 0x0000000e0c0c720f */ /* 0x000fc8000780010f */
[----:B0-----:R-:W-:-:S04]  /*0f60*/  VIMNMX3 R8, R12, R8, R9, !PT ;  /* 0x000000080c08720f */ /* 0x001fc80007800109 */
[----:B------:R-:W-:-:S04]  /*0f70*/  VIMNMX3 R8, R8, R10, R11, !PT ;  /* 0x0000000a0808720f */ /* 0x000fc8000780010b */
[----:B-1----:R-:W-:-:S04]  /*0f80*/  VIMNMX3 R8, R8, R16, R17, !PT ;  /* 0x000000100808720f */ /* 0x002fc80007800111 */
[----:B------:R-:W-:Y:S01]  /*0f90*/  VIMNMX3 R27, R8, R18, R19, !PT ;  /* 0x00000012081b720f */ /* 0x000fe20007800113 */
[----:B------:R-:W-:Y:S06]  /*0fa0*/  BRA.U UP1, `(.L_x_25) ;  /* 0xfffffffd01bc7547 */ /* 0x000fec000b83ffff */
[----:B------:R-:W-:-:S05]  /*0fb0*/  UMOV UR5, UR7 ;  /* 0x0000000700057c82 */ /* 0x000fca0008000000 */
.L_x_24:
[----:B------:R-:W-:-:S04]  /*0fc0*/  ULOP3.LUT UR7, UR15, 0xf, URZ, 0xc0, !UPT ;  /* 0x0000000f0f077892 */ /* 0x000fc8000f8ec0ff */
[----:B------:R-:W-:-:S09]  /*0fd0*/  UISETP.NE.AND UP1, UPT, UR7, URZ, UPT ;  /* 0x000000ff0700728c */ /* 0x000fd2000bf25270 */
[----:B------:R-:W-:Y:S05]  /*0fe0*/  BRA.U !UP1, `(.L_x_23) ;  /* 0x0000000109807547 */ /* 0x000fea000b800000 */
[----:B------:R-:W-:Y:S02]  /*0ff0*/  UIADD3 UR7, UPT, UPT, UR7, -0x1, URZ ;  /* 0xffffffff07077890 */ /* 0x000fe4000fffe0ff */
[----:B------:R-:W-:Y:S02]  /*1000*/  ULOP3.LUT UP2, UR8, UR15, 0x7, URZ, 0xc0, !UPT ;  /* 0x000000070f087892 */ /* 0x000fe4000f84c0ff */
[----:B------:R-:W-:-:S09]  /*1010*/  UISETP.GE.U32.AND UP1, UPT, UR7, 0x7, UPT ;  /* 0x000000070700788c */ /* 0x000fd2000bf26070 */
[----:B------:R-:W-:Y:S05]  /*1020*/  BRA.U !UP1, `(.L_x_26) ;  /* 0x0000000109207547 */ /* 0x000fea000b800000 */
[----:B------:R-:W-:Y:S02]  /*1030*/  ULEA UR7, UR5, UR6, 0x2 ;  /* 0x0000000605077291 */ /* 0x000fe4000f8e10ff */
[----:B------:R-:W-:-:S07]  /*1040*/  UIADD3 UR5, UPT, UPT, UR5, 0x8, URZ ;  /* 0x0000000805057890 */ /* 0x000fce000fffe0ff */
[----:B0-----:R-:W0:Y:S04]  /*1050*/  LDS.128 R8, [UR7] ;  /* 0x00000007ff087984 */ /* 0x001e280008000c00 */
[----:B------:R-:W1:Y:S01]  /*1060*/  LDS.128 R12, [UR7+0x10] ;  /* 0x00001007ff0c7984 */ /* 0x000e620008000c00 */
[----:B0-----:R-:W-:-:S04]  /*1070*/  VIMNMX3 R8, R27, R8, R9, !PT ;  /* 0x000000081b08720f */ /* 0x001fc80007800109 */
[----:B------:R-:W-:-:S04]  /*1080*/  VIMNMX3 R8, R8, R10, R11, !PT ;  /* 0x0000000a0808720f */ /* 0x000fc8000780010b */
[----:B-1----:R-:W-:-:S04]  /*1090*/  VIMNMX3 R8, R8, R12, R13, !PT ;  /* 0x0000000c0808720f */ /* 0x002fc8000780010d */
[----:B------:R-:W-:-:S07]  /*10a0*/  VIMNMX3 R27, R8, R14, R15, !PT ;  /* 0x0000000e081b720f */ /* 0x000fce000780010f */
.L_x_26:
[----:B------:R-:W-:Y:S05]  /*10b0*/  BRA.U !UP2, `(.L_x_23) ;  /* 0x000000010a4c7547 */ /* 0x000fea000b800000 */
[----:B------:R-:W-:-:S04]  /*10c0*/  UIADD3 UR8, UPT, UPT, UR8, -0x1, URZ ;  /* 0xffffffff08087890 */ /* 0x000fc8000fffe0ff */
[----:B------:R-:W-:-:S06]  /*10d0*/  UISETP.GE.U32.AND UP1, UPT, UR8, 0x3, UPT ;  /* 0x000000030800788c */ /* 0x000fcc000bf26070 */
[----:B------:R-:W-:-:S05]  /*10e0*/  PLOP3.LUT P0, PT, PT, PT, UP1, 0x80, 0x8 ;  /* 0x000000000008781c */ /* 0x000fca0003f0f018 */
[----:B------:R-:W-:Y:S02]  /*10f0*/  @UP1 ULEA UR7, UR5, UR6, 0x2 ;  /* 0x0000000605071291 */ /* 0x000fe4000f8e10ff */
[----:B------:R-:W-:-:S07]  /*1100*/  @UP1 UIADD3 UR5, UPT, UPT, UR5, 0x4, URZ ;  /* 0x0000000405051890 */ /* 0x000fce000fffe0ff */
[----:B0-----:R-:W0:Y:S01]  /*1110*/  @P0 LDS.128 R8, [UR7] ;  /* 0x00000007ff080984 */ /* 0x001e220008000c00 */
[----:B------:R-:W-:Y:S01]  /*1120*/  ULOP3.LUT UP2, UR7, UR15, 0x3, URZ, 0xc0, !UPT ;  /* 0x000000030f077892 */ /* 0x000fe2000f84c0ff */
[----:B0-----:R-:W-:-:S04]  /*1130*/  @P0 VIMNMX3 R8, R27, R8, R9, !PT ;  /* 0x000000081b08020f */ /* 0x001fc80007800109 */
[----:B------:R-:W-:-:S04]  /*1140*/  @P0 VIMNMX3 R27, R8, R10, R11, !PT ;  /* 0x0000000a081b020f */ /* 0x000fc8000780010b */
[----:B------:R-:W-:Y:S05]  /*1150*/  BRA.U !UP2, `(.L_x_23) ;  /* 0x000000010a247547 */ /* 0x000fea000b800000 */
[----:B------:R-:W-:Y:S02]  /*1160*/  ULEA UR5, UR5, UR6, 0x2 ;  /* 0x0000000605057291 */ /* 0x000fe4000f8e10ff */
[----:B------:R-:W-:-:S07]  /*1170*/  UISETP.NE.AND UP1, UPT, UR7, 0x1, UPT ;  /* 0x000000010700788c */ /* 0x000fce000bf25270 */
[----:B------:R-:W0:Y:S02]  /*1180*/  LDS.128 R8, [UR5] ;  /* 0x00000005ff087984 */ /* 0x000e240008000c00 */
[----:B0-----:R-:W-:Y:S01]  /*1190*/  VIMNMX R27, PT, PT, R27, R8, !PT ;  /* 0x000000081b1b7248 */ /* 0x001fe20007fe0100 */
[----:B------:R-:W-:Y:S06]  /*11a0*/  BRA.U !UP1, `(.L_x_23) ;  /* 0x0000000109107547 */ /* 0x000fec000b800000 */
[----:B------:R-:W-:Y:S01]  /*11b0*/  UISETP.NE.AND UP1, UPT, UR7, 0x2, UPT ;  /* 0x000000020700788c */ /* 0x000fe2000bf25270 */
[----:B------:R-:W-:-:S05]  /*11c0*/  VIMNMX R27, PT, PT, R27, R9, !PT ;  /* 0x000000091b1b7248 */ /* 0x000fca0007fe0100 */
[----:B------:R-:W-:-:S13]  /*11d0*/  PLOP3.LUT P0, PT, PT, PT, UP1, 0x80, 0x8 ;  /* 0x000000000008781c */ /* 0x000fda0003f0f018 */
[----:B------:R-:W-:-:S07]  /*11e0*/  @P0 VIMNMX R27, PT, PT, R27, R10, !PT ;  /* 0x0000000a1b1b0248 */ /* 0x000fce0007fe0100 */
.L_x_23:
[----:B------:R-:W-:Y:S05]  /*11f0*/  BSYNC.RECONVERGENT B0 ;  /* 0x0000000000007941 */ /* 0x000fea0003800200 */
.L_x_22:
[----:B------:R-:W-:Y:S04]  /*1200*/  BSSY.RECONVERGENT B0, `(.L_x_27) ;  /* 0x00000a0000007945 */ /* 0x000fe80003800200 */
[----:B------:R-:W-:Y:S05]  /*1210*/  @P2 BRA `(.L_x_28) ;  /* 0x0000000800782947 */ /* 0x000fea0003800000 */
[----:B------:R-:W1:Y:S01]  /*1220*/  MUFU.RCP64H R9, UR13 ;  /* 0x0000000d00097d08 */ /* 0x000e620008001800 */
[----:B------:R-:W-:Y:S01]  /*1230*/  IMAD.U32 R10, RZ, RZ, UR12 ;  /* 0x0000000cff0a7e24 */ /* 0x000fe2000f8e00ff */
[----:B------:R-:W-:Y:S01]  /*1240*/  MOV R11, UR13 ;  /* 0x0000000d000b7c02 */ /* 0x000fe20008000f00 */
[----:B0-----:R-:W-:Y:S01]  /*1250*/  IMAD.MOV.U32 R8, RZ, RZ, 0x1 ;  /* 0x00000001ff087424 */ /* 0x001fe200078e00ff */
[----:B------:R-:W0:Y:S01]  /*1260*/  LDCU UR5, c[0x0][0x38c] ;  /* 0x00007180ff0577ac */ /* 0x000e220008000800 */
[----:B------:R-:W-:Y:S01]  /*1270*/  IMAD.MOV R28, RZ, RZ, -R27 ;  /* 0x000000ffff1c7224 */ /* 0x000fe200078e0a1b */
[----:B------:R-:W-:Y:S01]  /*1280*/  BSSY.RECONVERGENT B1, `(.L_x_29) ;  /* 0x000001b000017945 */ /* 0x000fe20003800200 */
[----:B------:R-:W-:Y:S02]  /*1290*/  IMAD.U32 R12, RZ, RZ, UR12 ;  /* 0x0000000cff0c7e24 */ /* 0x000fe4000f8e00ff */
[----:B------:R-:W-:Y:S01]  /*12a0*/  IMAD.U32 R13, RZ, RZ, UR13 ;  /* 0x0000000dff0d7e24 */ /* 0x000fe2000f8e00ff */
[----:B-1----:R-:W-:Y:S01]  /*12b0*/  DFMA R10, R8, -R10, 1 ;  /* 0x3ff00000080a742b */ /* 0x002fe2000000080a */
[----:B0-----:R-:W-:-:S07]  /*12c0*/  IMAD R28, R28, UR5, R25 ;  /* 0x000000051c1c7c24 */ /* 0x001fce000f8e0219 */
[----:B------:R-:W-:-:S08]  /*12d0*/  DFMA R10, R10, R10, R10 ;  /* 0x0000000a0a0a722b */ /* 0x000fd0000000000a */
[----:B------:R-:W-:Y:S01]  /*12e0*/  DFMA R8, R8, R10, R8 ;  /* 0x0000000a0808722b */ /* 0x000fe20000000008 */
[----:B------:R-:W-:-:S07]  /*12f0*/  IADD3 R10, PT, PT, -R23, R28, RZ ;  /* 0x0000001c170a7210 */ /* 0x000fce0007ffe1ff */
[C---:B------:R-:W-:Y:S01]  /*1300*/  DFMA R12, R8.reuse, -R12, 1 ;  /* 0x3ff00000080c742b */ /* 0x040fe2000000080c */
[----:B------:R-:W0:Y:S07]  /*1310*/  I2F.F64 R10, R10 ;  /* 0x0000000a000a7312 */ /* 0x000e2e0000201c00 */
[----:B------:R-:W-:-:S08]  /*1320*/  DFMA R8, R8, R12, R8 ;  /* 0x0000000c0808722b */ /* 0x000fd00000000008 */
[----:B0-----:R-:W-:Y:S01]  /*1330*/  DMUL R12, R10, R8 ;  /* 0x000000080a0c7228 */ /* 0x001fe20000000000 */
[----:B------:R-:W-:-:S07]  /*1340*/  FSETP.GEU.AND P1, PT, |R11|, 6.5827683646048100446e-37, PT ;  /* 0x036000000b00780b */ /* 0x000fce0003f2e200 */
[----:B------:R-:W-:-:S08]  /*1350*/  DFMA R14, R12, -UR12, R10 ;  /* 0x8000000c0c0e7c2b */ /* 0x000fd0000800000a */
[----:B------:R-:W-:-:S10]  /*1360*/  DFMA R8, R8, R14, R12 ;  /* 0x0000000e0808722b */ /* 0x000fd4000000000c */
[----:B------:R-:W-:-:S05]  /*1370*/  FFMA R12, RZ, UR13, R9 ;  /* 0x0000000dff0c7c23 */ /* 0x000fca0008000009 */
[----:B------:R-:W-:-:S13]  /*1380*/  FSETP.GT.AND P0, PT, |R12|, 1.469367938527859385e-39, PT ;  /* 0x001000000c00780b */ /* 0x000fda0003f04200 */
[----:B------:R-:W-:Y:S05]  /*1390*/  @P0 BRA P1, `(.L_x_30) ;  /* 0x0000000000240947 */ /* 0x000fea0000800000 */
[----:B------:R-:W-:Y:S01]  /*13a0*/  IMAD.U32 R8, RZ, RZ, UR12 ;  /* 0x0000000cff087e24 */ /* 0x000fe2000f8e00ff */
[----:B------:R-:W-:Y:S01]  /*13b0*/  MOV R24, 0x1410 ;  /* 0x0000141000187802 */ /* 0x000fe20000000f00 */
[----:B------:R-:W-:Y:S02]  /*13c0*/  IMAD.U32 R9, RZ, RZ, UR13 ;  /* 0x0000000dff097e24 */ /* 0x000fe4000f8e00ff */
[----:B------:R-:W-:Y:S01]  /*13d0*/  IMAD.U32 R12, RZ, RZ, UR12 ;  /* 0x0000000cff0c7e24 */ /* 0x000fe2000f8e00ff */
[----:B------:R-:W-:Y:S01]  /*13e0*/  MOV R15, R8 ;  /* 0x00000008000f7202 */ /* 0x000fe20000000f00 */
[----:B------:R-:W-:-:S07]  /*13f0*/  IMAD.U32 R13, RZ, RZ, UR13 ;  /* 0x0000000dff0d7e24 */ /* 0x000fce000f8e00ff */
[----:B--2---:R-:W-:Y:S05]  /*1400*/  CALL.REL.NOINC `($__internal_0_$__cuda_sm20_div_rn_f64_full) ;  /* 0x0000000800207944 */ /* 0x004fea0003c00000 */
[----:B------:R-:W-:Y:S02]  /*1410*/  IMAD.MOV.U32 R8, RZ, RZ, R14 ;  /* 0x000000ffff087224 */ /* 0x000fe400078e000e */
[----:B------:R-:W-:-:S07]  /*1420*/  IMAD.MOV.U32 R9, RZ, RZ, R15 ;  /* 0x000000ffff097224 */ /* 0x000fce00078e000f */
.L_x_30:
[----:B------:R-:W-:Y:S05]  /*1430*/  BSYNC.RECONVERGENT B1 ;  /* 0x0000000000017941 */ /* 0x000fea0003800200 */
.L_x_29:
[----:B------:R-:W-:Y:S01]  /*1440*/  IMAD.MOV.U32 R10, RZ, RZ, 0x652b82fe ;  /* 0x652b82feff0a7424 */ /* 0x000fe200078e00ff */
[----:B------:R-:W-:Y:S01]  /*1450*/  UMOV UR6, 0xfefa39ef ;  /* 0xfefa39ef00067882 */ /* 0x000fe20000000000 */
[----:B------:R-:W-:Y:S01]  /*1460*/  IMAD.MOV.U32 R11, RZ, RZ, 0x3ff71547 ;  /* 0x3ff71547ff0b7424 */ /* 0x000fe200078e00ff */
[----:B------:R-:W-:Y:S01]  /*1470*/  UMOV UR7, 0x3fe62e42 ;  /* 0x3fe62e4200077882 */ /* 0x000fe20000000000 */
[----:B--2---:R-:W-:Y:S01]  /*1480*/  IADD3 R18, P0, PT, R21, 0x7f4a7c15, RZ ;  /* 0x7f4a7c1515127810 */ /* 0x004fe20007f1e0ff */
[----:B------:R-:W-:Y:S01]  /*1490*/  IMAD.MOV.U32 R17, RZ, RZ, 0x3e928af3 ;  /* 0x3e928af3ff117424 */ /* 0x000fe200078e00ff */
[----:B------:R-:W-:Y:S01]  /*14a0*/  MOV R16, 0xfca213ea ;  /* 0xfca213ea00107802 */ /* 0x000fe20000000f00 */
[----:B------:R-:W-:Y:S01]  /*14b0*/  BSSY.RECONVERGENT B1, `(.L_x_31) ;  /* 0x000004c000017945 */ /* 0x000fe20003800200 */
[----:B------:R-:W-:Y:S01]  /*14c0*/  DFMA R10, R8, R10, 6.75539944105574400000e+15 ;  /* 0x43380000080a742b */ /* 0x000fe2000000000a */
[----:B------:R-:W-:Y:S02]  /*14d0*/  IADD3.X R19, PT, PT, R20, -0x61c88647, RZ, P0, !PT ;  /* 0x9e3779b914137810 */ /* 0x000fe400007fe4ff */
[----:B------:R-:W-:-:S02]  /*14e0*/  FSETP.GEU.AND P0, PT, |R9|, 4.1917929649353027344, PT ;  /* 0x4086232b0900780b */ /* 0x000fc40003f0e200 */
[----:B------:R-:W-:-:S03]  /*14f0*/  SHF.R.U32.HI R24, RZ, 0x1e, R19 ;  /* 0x0000001eff187819 */ /* 0x000fc60000011613 */
[----:B------:R-:W-:Y:S01]  /*1500*/  DADD R14, R10, -6.75539944105574400000e+15 ;  /* 0xc33800000a0e7429 */ /* 0x000fe20000000000 */
[----:B------:R-:W-:Y:S02]  /*1510*/  LOP3.LUT R24, R24, R19, RZ, 0x3c, !PT ;  /* 0x0000001318187212 */ /* 0x000fe400078e3cff */
[----:B------:R-:W-:-:S03]  /*1520*/  SHF.R.U64 R19, R18, 0x1e, R19 ;  /* 0x0000001e12137819 */ /* 0x000fc60000001213 */
[----:B------:R-:W-:Y:S01]  /*1530*/  IMAD R24, R24, 0x1ce4e5b9, RZ ;  /* 0x1ce4e5b918187824 */ /* 0x000fe200078e02ff */
[----:B------:R-:W-:Y:S01]  /*1540*/  LOP3.LUT R19, R19, R18, RZ, 0x3c, !PT ;  /* 0x0000001213137212 */ /* 0x000fe200078e3cff */
[----:B------:R-:W-:Y:S01]  /*1550*/  DFMA R12, R14, -UR6, R8 ;  /* 0x800000060e0c7c2b */ /* 0x000fe20008000008 */
[----:B------:R-:W-:Y:S01]  /*1560*/  UMOV UR6, 0x3b39803f ;  /* 0x3b39803f00067882 */ /* 0x000fe20000000000 */
[----:B------:R-:W-:Y:S02]  /*1570*/  UMOV UR7, 0x3c7abc9e ;  /* 0x3c7abc9e00077882 */ /* 0x000fe40000000000 */
[----:B------:R-:W-:-:S04]  /*1580*/  IMAD R27, R19, -0x40a7b893, R24 ;  /* 0xbf58476d131b7824 */ /* 0x000fc800078e0218 */
[----:B------:R-:W-:Y:S01]  /*1590*/  DFMA R12, R14, -UR6, R12 ;  /* 0x800000060e0c7c2b */ /* 0x000fe2000800000c */
[----:B------:R-:W-:Y:S01]  /*15a0*/  UMOV UR6, 0x69ce2bdf ;  /* 0x69ce2bdf00067882 */ /* 0x000fe20000000000 */
[----:B------:R-:W-:Y:S01]  /*15b0*/  UMOV UR7, 0x3e5ade15 ;  /* 0x3e5ade1500077882 */ /* 0x000fe20000000000 */
[----:B------:R-:W-:-:S04]  /*15c0*/  IMAD.WIDE.U32 R14, R19, 0x1ce4e5b9, RZ ;  /* 0x1ce4e5b9130e7825 */ /* 0x000fc800078e00ff */
[----:B------:R-:W-:Y:S01]  /*15d0*/  IMAD.IADD R27, R15, 0x1, R27 ;  /* 0x000000010f1b7824 */ /* 0x000fe200078e021b */
[----:B------:R-:W-:Y:S01]  /*15e0*/  DFMA R16, R12, UR6, R16 ;  /* 0x000000060c107c2b */ /* 0x000fe20008000010 */
[----:B------:R-:W-:Y:S01]  /*15f0*/  UMOV UR6, 0x62401315 ;  /* 0x6240131500067882 */ /* 0x000fe20000000000 */
[----:B------:R-:W-:Y:S02]  /*1600*/  UMOV UR7, 0x3ec71dee ;  /* 0x3ec71dee00077882 */ /* 0x000fe40000000000 */
[----:B------:R-:W-:-:S04]  /*1610*/  SHF.R.U64 R15, R14, 0x1b, R27 ;  /* 0x0000001b0e0f7819 */ /* 0x000fc8000000121b */
[----:B------:R-:W-:Y:S01]  /*1620*/  DFMA R16, R12, R16, UR6 ;  /* 0x000000060c107e2b */ /* 0x000fe20008000010 */
[----:B------:R-:W-:Y:S01]  /*1630*/  UMOV UR6, 0x7c89eb71 ;  /* 0x7c89eb7100067882 */ /* 0x000fe20000000000 */
[----:B------:R-:W-:Y:S01]  /*1640*/  UMOV UR7, 0x3efa0199 ;  /* 0x3efa019900077882 */ /* 0x000fe20000000000 */
[----:B------:R-:W-:Y:S02]  /*1650*/  LOP3.LUT R18, R15, R14, RZ, 0x3c, !PT ;  /* 0x0000000e0f127212 */ /* 0x000fe400078e3cff */
[----:B------:R-:W-:-:S03]  /*1660*/  SHF.R.U32.HI R14, RZ, 0x1b, R27 ;  /* 0x0000001bff0e7819 */ /* 0x000fc6000001161b */
[----:B------:R-:W-:Y:S01]  /*1670*/  DFMA R16, R12, R16, UR6 ;  /* 0x000000060c107e2b */ /* 0x000fe20008000010 */
[----:B------:R-:W-:Y:S01]  /*1680*/  UMOV UR6, 0x14761f65 ;  /* 0x14761f6500067882 */ /* 0x000fe20000000000 */
[----:B------:R-:W-:Y:S01]  /*1690*/  UMOV UR7, 0x3f2a01a0 ;  /* 0x3f2a01a000077882 */ /* 0x000fe20000000000 */
[----:B------:R-:W-:-:S05]  /*16a0*/  LOP3.LUT R27, R14, R27, RZ, 0x3c, !PT ;  /* 0x0000001b0e1b7212 */ /* 0x000fca00078e3cff */
[----:B------:R-:W-:Y:S01]  /*16b0*/  DFMA R16, R12, R16, UR6 ;  /* 0x000000060c107e2b */ /* 0x000fe20008000010 */
[----:B------:R-:W-:Y:S01]  /*16c0*/  UMOV UR6, 0x1852b7af ;  /* 0x1852b7af00067882 */ /* 0x000fe20000000000 */
[----:B------:R-:W-:Y:S01]  /*16d0*/  UMOV UR7, 0x3f56c16c ;  /* 0x3f56c16c00077882 */ /* 0x000fe20000000000 */
[----:B------:R-:W-:-:S04]  /*16e0*/  IMAD R27, R27, 0x133111eb, RZ ;  /* 0x133111eb1b1b7824 */ /* 0x000fc800078e02ff */
[C---:B------:R-:W-:Y:S01]  /*16f0*/  IMAD R27, R18.reuse, -0x6b2fb645, R27 ;  /* 0x94d049bb121b7824 */ /* 0x040fe200078e021b */
[----:B------:R-:W-:Y:S01]  /*1700*/  DFMA R14, R12, R16, UR6 ;  /* 0x000000060c0e7e2b */ /* 0x000fe20008000010 */
[----:B------:R-:W-:Y:S01]  /*1710*/  UMOV UR6, 0x11122322 ;  /* 0x1112232200067882 */ /* 0x000fe20000000000 */
[----:B------:R-:W-:Y:S01]  /*1720*/  UMOV UR7, 0x3f811111 ;  /* 0x3f81111100077882 */ /* 0x000fe20000000000 */
[----:B------:R-:W-:-:S04]  /*1730*/  IMAD.WIDE.U32 R16, R18, 0x133111eb, RZ ;  /* 0x133111eb12107825 */ /* 0x000fc800078e00ff */
[----:B------:R-:W-:Y:S01]  /*1740*/  IMAD.IADD R27, R17, 0x1, R27 ;  /* 0x00000001111b7824 */ /* 0x000fe200078e021b */
[C---:B------:R-:W-:Y:S01]  /*1750*/  DFMA R14, R12.reuse, R14, UR6 ;  /* 0x000000060c0e7e2b */ /* 0x040fe2000800000e */
[----:B------:R-:W-:Y:S01]  /*1760*/  UMOV UR6, 0x555502a1 ;  /* 0x555502a100067882 */ /* 0x000fe20000000000 */
[----:B------:R-:W-:Y:S02]  /*1770*/  UMOV UR7, 0x3fa55555 ;  /* 0x3fa5555500077882 */ /* 0x000fe40000000000 */
[--C-:B------:R-:W-:Y:S02]  /*1780*/  SHF.R.U64 R17, R16, 0x1f, R27.reuse ;  /* 0x0000001f10117819 */ /* 0x100fe4000000121b */
[----:B------:R-:W-:Y:S02]  /*1790*/  SHF.R.U32.HI R18, RZ, 0x1f, R27 ;  /* 0x0000001fff127819 */ /* 0x000fe4000001161b */
[----:B------:R-:W-:Y:S01]  /*17a0*/  DFMA R14, R12, R14, UR6 ;  /* 0x000000060c0e7e2b */ /* 0x000fe2000800000e */
[----:B------:R-:W-:Y:S01]  /*17b0*/  UMOV UR6, 0x55555511 ;  /* 0x5555551100067882 */ /* 0x000fe20000000000 */
[----:B------:R-:W-:Y:S01]  /*17c0*/  UMOV UR7, 0x3fc55555 ;  /* 0x3fc5555500077882 */ /* 0x000fe20000000000 */
[----:B------:R-:W-:-:S02]  /*17d0*/  LOP3.LUT R16, R17, R16, RZ, 0x3c, !PT ;  /* 0x0000001011107212 */ /* 0x000fc400078e3cff */
[----:B------:R-:W-:-:S03]  /*17e0*/  LOP3.LUT R17, R18, R27, RZ, 0x3c, !PT ;  /* 0x0000001b12117212 */ /* 0x000fc600078e3cff */
[C---:B------:R-:W-:Y:S01]  /*17f0*/  DFMA R14, R12.reuse, R14, UR6 ;  /* 0x000000060c0e7e2b */ /* 0x040fe2000800000e */
[----:B------:R-:W-:Y:S01]  /*1800*/  UMOV UR6, 0xb ;  /* 0x0000000b00067882 */ /* 0x000fe20000000000 */
[----:B------:R-:W-:Y:S01]  /*1810*/  UMOV UR7, 0x3fe00000 ;  /* 0x3fe0000000077882 */ /* 0x000fe20000000000 */
[----:B------:R-:W0:Y:S05]  /*1820*/  I2F.U64 R16, R16 ;  /* 0x0000001000107312 */ /* 0x000e2a0000301000 */
[----:B------:R-:W-:-:S08]  /*1830*/  DFMA R14, R12, R14, UR6 ;  /* 0x000000060c0e7e2b */ /* 0x000fd0000800000e */
[----:B------:R-:W-:-:S08]  /*1840*/  DFMA R14, R12, R14, 1 ;  /* 0x3ff000000c0e742b */ /* 0x000fd0000000000e */
[----:B------:R-:W-:Y:S01]  /*1850*/  DFMA R18, R12, R14, 1 ;  /* 0x3ff000000c12742b */ /* 0x000fe2000000000e */
[----:B0-----:R-:W-:-:S06]  /*1860*/  FMUL R12, R16, 5.42101086242752217e-20 ;  /* 0x1f800000100c7820 */ /* 0x001fcc0000400000 */
[----:B------:R-:W0:Y:S03]  /*1870*/  F2F.F64.F32 R12, R12 ;  /* 0x0000000c000c7310 */ /* 0x000e260000201800 */
[----:B------:R-:W-:Y:S01]  /*1880*/  IMAD R15, R10, 0x100000, R19 ;  /* 0x001000000a0f7824 */ /* 0x000fe200078e0213 */
[----:B------:R-:W-:Y:S01]  /*1890*/  MOV R14, R18 ;  /* 0x00000012000e7202 */ /* 0x000fe20000000f00 */
[----:B------:R-:W-:Y:S06]  /*18a0*/  @!P0 BRA `(.L_x_32) ;  /* 0x0000000000308947 */ /* 0x000fec0003800000 */
[----:B------:R-:W-:Y:S01]  /*18b0*/  FSETP.GEU.AND P1, PT, |R9|, 4.2275390625, PT ;  /* 0x408748000900780b */ /* 0x000fe20003f2e200 */
[C---:B------:R-:W-:Y:S02]  /*18c0*/  DADD R14, R8.reuse, +INF ;  /* 0x7ff00000080e7429 */ /* 0x040fe40000000000 */
[----:B------:R-:W-:-:S08]  /*18d0*/  DSETP.GEU.AND P0, PT, R8, RZ, PT ;  /* 0x000000ff0800722a */ /* 0x000fd00003f0e000 */
[----:B------:R-:W-:Y:S02]  /*18e0*/  FSEL R14, R14, RZ, P0 ;  /* 0x000000ff0e0e7208 */ /* 0x000fe40000000000 */
[----:B------:R-:W-:Y:S02]  /*18f0*/  @!P1 LEA.HI R11, R10, R10, RZ, 0x1 ;  /* 0x0000000a0a0b9211 */ /* 0x000fe400078f08ff */
[----:B------:R-:W-:Y:S02]  /*1900*/  FSEL R15, R15, RZ, P0 ;  /* 0x000000ff0f0f7208 */ /* 0x000fe40000000000 */
[----:B------:R-:W-:-:S05]  /*1910*/  @!P1 SHF.R.S32.HI R11, RZ, 0x1, R11 ;  /* 0x00000001ff0b9819 */ /* 0x000fca000001140b */
[----:B------:R-:W-:Y:S02]  /*1920*/  @!P1 IMAD.IADD R8, R10, 0x1, -R11 ;  /* 0x000000010a089824 */ /* 0x000fe400078e0a0b */
[----:B------:R-:W-:-:S03]  /*1930*/  @!P1 IMAD R19, R11, 0x100000, R19 ;  /* 0x001000000b139824 */ /* 0x000fc600078e0213 */
[----:B------:R-:W-:Y:S01]  /*1940*/  @!P1 LEA R9, R8, 0x3ff00000, 0x14 ;  /* 0x3ff0000008099811 */ /* 0x000fe200078ea0ff */
[----:B------:R-:W-:-:S06]  /*1950*/  @!P1 IMAD.MOV.U32 R8, RZ, RZ, RZ ;  /* 0x000000ffff089224 */ /* 0x000fcc00078e00ff */
[----:B------:R-:W-:-:S11]  /*1960*/  @!P1 DMUL R14, R18, R8 ;  /* 0x00000008120e9228 */ /* 0x000fd60000000000 */
.L_x_32:
[----:B------:R-:W-:Y:S05]  /*1970*/  BSYNC.RECONVERGENT B1 ;  /* 0x0000000000017941 */ /* 0x000fea0003800200 */
.L_x_31:
[----:B0-----:R-:W-:Y:S01]  /*1980*/  DSETP.GT.AND P0, PT, R14, R12, PT ;  /* 0x0000000c0e00722a */ /* 0x001fe20003f04000 */
[----:B------:R-:W-:-:S05]  /*1990*/  IADD3 R21, P1, PT, R21, 0x1, RZ ;  /* 0x0000000115157810 */ /* 0x000fca0007f3e0ff */
[----:B------:R-:W-:-:S08]  /*19a0*/  IMAD.X R20, RZ, RZ, R20, P1 ;  /* 0x000000ffff147224 */ /* 0x000fd000008e0614 */
[----:B------:R-:W-:Y:S05]  /*19b0*/  @!P0 BRA `(.L_x_33) ;  /* 0x00000000002c8947 */ /* 0x000fea0003800000 */
[----:B------:R-:W0:Y:S01]  /*19c0*/  LDCU.64 UR6, c[0x0][0x3b0] ;  /* 0x00007600ff0677ac */ /* 0x000e220008000a00 */
[----:B------:R-:W-:Y:S02]  /*19d0*/  SHF.R.S32.HI R9, RZ, 0x1f, R6 ;  /* 0x0000001fff097819 */ /* 0x000fe40000011406 */
[----:B0-----:R-:W-:-:S04]  /*19e0*/  IADD3 R10, P0, PT, R6, UR6, RZ ;  /* 0x00000006060a7c10 */ /* 0x001fc8000ff1e0ff */
[----:B------:R-:W-:Y:S01]  /*19f0*/  IADD3.X R11, PT, PT, R9, UR7, RZ, P0, !PT ;  /* 0x00000007090b7c10 */ /* 0x000fe200087fe4ff */
[----:B------:R-:W0:Y:S05]  /*1a00*/  LDCU.64 UR6, c[0x0][0x3a8] ;  /* 0x00007500ff0677ac */ /* 0x000e2a0008000a00 */
[----:B------:R-:W2:Y:S01]  /*1a10*/  LDG.E.U8 R11, desc[UR10][R10.64] ;  /* 0x0000000a0a0b7981 */ /* 0x000ea2000c1e1100 */
[----:B------:R-:W-:Y:S02]  /*1a20*/  MOV R23, R28 ;  /* 0x0000001c00177202 */ /* 0x000fe40000000f00 */
[----:B0-----:R-:W-:-:S04]  /*1a30*/  IADD3 R8, P0, PT, R6, UR6, RZ ;  /* 0x0000000606087c10 */ /* 0x001fc8000ff1e0ff */
[----:B------:R-:W-:-:S05]  /*1a40*/  IADD3.X R9, PT, PT, R9, UR7, RZ, P0, !PT ;  /* 0x0000000709097c10 */ /* 0x000fca00087fe4ff */
[----:B--2---:R3:W-:Y:S01]  /*1a50*/  STG.E.U8 desc[UR10][R8.64], R11 ;  /* 0x0000000b08007986 */ /* 0x0047e2000c10110a */
[----:B------:R-:W-:Y:S05]  /*1a60*/  BRA `(.L_x_28) ;  /* 0x0000000000647947 */ /* 0x000fea0003800000 */
.L_x_33:
[----:B------:R-:W0:Y:S01]  /*1a70*/  LDCU.64 UR6, c[0x0][0x3a8] ;  /* 0x00007500ff0677ac */ /* 0x000e220008000a00 */
[----:B------:R-:W-:Y:S01]  /*1a80*/  SHF.R.S32.HI R8, RZ, 0x1f, R6 ;  /* 0x0000001fff087819 */ /* 0x000fe20000011406 */
[----:B------:R-:W1:Y:S01]  /*1a90*/  LDC.64 R10, c[0x0][0x390] ;  /* 0x0000e400ff0a7b82 */ /* 0x000e620000000a00 */
[----:B0-----:R-:W-:-:S04]  /*1aa0*/  IADD3 R14, P0, PT, R6, UR6, RZ ;  /* 0x00000006060e7c10 */ /* 0x001fc8000ff1e0ff */
[----:B------:R-:W-:Y:S01]  /*1ab0*/  IADD3.X R15, PT, PT, R8, UR7, RZ, P0, !PT ;  /* 0x00000007080f7c10 */ /* 0x000fe200087fe4ff */
[----:B------:R-:W0:Y:S04]  /*1ac0*/  LDCU.64 UR6, c[0x0][0x3b0] ;  /* 0x00007600ff0677ac */ /* 0x000e280008000a00 */
[----:B------:R-:W2:Y:S01]  /*1ad0*/  LDG.E.U8 R19, desc[UR10][R14.64] ;  /* 0x0000000a0e137981 */ /* 0x000ea2000c1e1100 */
[----:B------:R-:W-:-:S04]  /*1ae0*/  IMAD R18, R7, UR9, R22 ;  /* 0x0000000907127c24 */ /* 0x000fc8000f8e0216 */
[----:B------:R-:W-:Y:S01]  /*1af0*/  IMAD R9, R5, UR16, R18 ;  /* 0x0000001005097c24 */ /* 0x000fe2000f8e0212 */
[----:B0-----:R-:W-:-:S04]  /*1b00*/  IADD3 R12, P0, PT, R6, UR6, RZ ;  /* 0x00000006060c7c10 */ /* 0x001fc8000ff1e0ff */
[----:B------:R-:W-:Y:S01]  /*1b10*/  IADD3.X R13, PT, PT, R8, UR7, RZ, P0, !PT ;  /* 0x00000007080d7c10 */ /* 0x000fe200087fe4ff */
[----:B-1----:R-:W-:-:S04]  /*1b20*/  IMAD.WIDE R8, R9, 0x4, R10 ;  /* 0x0000000409087825 */ /* 0x002fc800078e020a */
[----:B--2---:R1:W-:Y:S04]  /*1b30*/  STG.E.U8 desc[UR10][R12.64], R19 ;  /* 0x000000130c007986 */ /* 0x0043e8000c10110a */
[----:B------:R-:W2:Y:S01]  /*1b40*/  LDG.E R17, desc[UR10][R8.64] ;  /* 0x0000000a08117981 */ /* 0x000ea2000c1e1900 */
[----:B------:R-:W-:Y:S02]  /*1b50*/  IMAD.U32 R27, RZ, RZ, UR16 ;  /* 0x00000010ff1b7e24 */ /* 0x000fe4000f8e00ff */
[----:B------:R-:W-:Y:S02]  /*1b60*/  IMAD.MOV R16, RZ, RZ, -R3 ;  /* 0x000000ffff107224 */ /* 0x000fe400078e0a03 */
[----:B------:R-:W-:-:S04]  /*1b70*/  IMAD R14, R4, R27, UR16 ;  /* 0x00000010040e7e24 */ /* 0x000fc8000f8e021b */
[----:B------:R-:W-:-:S04]  /*1b80*/  IMAD.IADD R15, R18, 0x1, R14 ;  /* 0x00000001120f7824 */ /* 0x000fc800078e020e */
[----:B------:R-:W-:-:S04]  /*1b90*/  IMAD.WIDE R10, R15, 0x4, R10 ;  /* 0x000000040f0a7825 */ /* 0x000fc800078e020a */
[----:B--2---:R-:W-:-:S05]  /*1ba0*/  IMAD R17, R2, R16, R17 ;  /* 0x0000001002117224 */ /* 0x004fca00078e0211 */
[----:B------:R1:W-:Y:S04]  /*1bb0*/  STG.E desc[UR10][R8.64], R17 ;  /* 0x0000001108007986 */ /* 0x0003e8000c10190a */
[----:B------:R-:W2:Y:S01]  /*1bc0*/  LDG.E R14, desc[UR10][R10.64] ;  /* 0x0000000a0a0e7981 */ /* 0x000ea2000c1e1900 */
[----:B------:R-:W-:Y:S02]  /*1bd0*/  IMAD R25, R0, R16, R25 ;  /* 0x0000001000197224 */ /* 0x000fe400078e0219 */
[----:B--2---:R-:W-:-:S05]  /*1be0*/  IMAD R15, R2, R3, R14 ;  /* 0x00000003020f7224 */ /* 0x004fca00078e020e */
[----:B------:R1:W-:Y:S02]  /*1bf0*/  STG.E desc[UR10][R10.64], R15 ;  /* 0x0000000f0a007986 */ /* 0x0003e4000c10190a */
.L_x_28:
[----:B------:R-:W-:Y:S05]  /*1c00*/  BSYNC.RECONVERGENT B0 ;  /* 0x0000000000007941 */ /* 0x000fea0003800200 */
.L_x_27:
[----:B01-3--:R-:W-:Y:S01]  /*1c10*/  IMAD.MOV.U32 R8, RZ, RZ, 0x3d70a3d7 ;  /* 0x3d70a3d7ff087424 */ /* 0x00bfe200078e00ff */
[----:B------:R-:W-:Y:S01]  /*1c20*/  MOV R9, 0x3fefd70a ;  /* 0x3fefd70a00097802 */ /* 0x000fe20000000f00 */
[----:B------:R-:W-:Y:S06]  /*1c30*/  BAR.SYNC.DEFER_BLOCKING 0x0 ;  /* 0x0000000000007b1d */ /* 0x000fec0000010000 */
[----:B------:R-:W-:-:S10]  /*1c40*/  DMUL R8, R8, UR12 ;  /* 0x0000000c08087c28 */ /* 0x000fd40008000000 */
[----:B------:R-:W-:Y:S02]  /*1c50*/  R2UR UR12, R8 ;  /* 0x00000000080c72ca */ /* 0x000fe400000e0000 */
[----:B------:R-:W-:Y:S01]  /*1c60*/  R2UR UR13, R9 ;  /* 0x00000000090d72ca */ /* 0x000fe200000e0000 */
[----:B------:R-:W-:-:S14]  /*1c70*/  BRA.U UP0, `(.L_x_34) ;  /* 0xffffffe500207547 */ /* 0x000fdc000b83ffff */
[----:B------:R-:W-:Y:S05]  /*1c80*/  EXIT ;  /* 0x000000000000794d */ /* 0x000fea0003800000 */
        .weak           $__internal_0_$__cuda_sm20_div_rn_f64_full
        .type           $__internal_0_$__cuda_sm20_div_rn_f64_full,@function
        .size           $__internal_0_$__cuda_sm20_div_rn_f64_full,($__internal_1_$__cuda_sm20_rem_u64 - $__internal_0_$__cuda_sm20_div_rn_f64_full)
$__internal_0_$__cuda_sm20_div_rn_f64_full:
[----:B------:R-:W-:Y:S01]  /*1c90*/  IMAD.MOV.U32 R9, RZ, RZ, R11 ;  /* 0x000000ffff097224 */ /* 0x000fe200078e000b */
[C---:B------:R-:W-:Y:S01]  /*1ca0*/  FSETP.GEU.AND P0, PT, |R13|.reuse, 1.469367938527859385e-39, PT ;  /* 0x001000000d00780b */ /* 0x040fe20003f0e200 */
[----:B------:R-:W-:Y:S01]  /*1cb0*/  IMAD.MOV.U32 R8, RZ, RZ, R10 ;  /* 0x000000ffff087224 */ /* 0x000fe200078e000a */
[----:B------:R-:W-:Y:S01]  /*1cc0*/  LOP3.LUT R26, R13, 0x800fffff, RZ, 0xc0, !PT ;  /* 0x800fffff0d1a7812 */ /* 0x000fe200078ec0ff */
[----:B------:R-:W-:Y:S01]  /*1cd0*/  IMAD.MOV.U32 R10, RZ, RZ, R15 ;  /* 0x000000ffff0a7224 */ /* 0x000fe200078e000f */
[C---:B------:R-:W-:Y:S01]  /*1ce0*/  FSETP.GEU.AND P2, PT, |R9|.reuse, 1.469367938527859385e-39, PT ;  /* 0x001000000900780b */ /* 0x040fe20003f4e200 */
[----:B------:R-:W-:Y:S01]  /*1cf0*/  IMAD.MOV.U32 R11, RZ, RZ, R13 ;  /* 0x000000ffff0b7224 */ /* 0x000fe200078e000d */
[----:B------:R-:W-:Y:S01]  /*1d00*/  LOP3.LUT R27, R26, 0x3ff00000, RZ, 0xfc, !PT ;  /* 0x3ff000001a1b7812 */ /* 0x000fe200078efcff */
[----:B------:R-:W-:Y:S01]  /*1d10*/  IMAD.MOV.U32 R16, RZ, RZ, 0x1 ;  /* 0x00000001ff107424 */ /* 0x000fe200078e00ff */
[----:B------:R-:W-:Y:S01]  /*1d20*/  MOV R26, R15 ;  /* 0x0000000f001a7202 */ /* 0x000fe20000000f00 */
[----:B------:R-:W-:Y:S01]  /*1d30*/  BSSY.RECONVERGENT B2, `(.L_x_35) ;  /* 0x0000052000027945 */ /* 0x000fe20003800200 */
[----:B------:R-:W-:-:S02]  /*1d40*/  LOP3.LUT R29, R9, 0x7ff00000, RZ, 0xc0, !PT ;  /* 0x7ff00000091d7812 */ /* 0x000fc400078ec0ff */
[----:B------:R-:W-:Y:S01]  /*1d50*/  LOP3.LUT R30, R13, 0x7ff00000, RZ, 0xc0, !PT ;  /* 0x7ff000000d1e7812 */ /* 0x000fe200078ec0ff */
[----:B------:R-:W-:Y:S01]  /*1d60*/  @!P0 DMUL R26, R10, 8.98846567431157953865e+307 ;  /* 0x7fe000000a1a8828 */ /* 0x000fe20000000000 */
[----:B------:R-:W-:Y:S02]  /*1d70*/  IMAD.MOV.U32 R13, RZ, RZ, 0x1ca00000 ;  /* 0x1ca00000ff0d7424 */ /* 0x000fe400078e00ff */
[----:B------:R-:W-:Y:S01]  /*1d80*/  ISETP.GE.U32.AND P1, PT, R29, R30, PT ;  /* 0x0000001e1d00720c */ /* 0x000fe20003f26070 */
[----:B------:R-:W-:Y:S01]  /*1d90*/  @!P2 IMAD.MOV.U32 R14, RZ, RZ, RZ ;  /* 0x000000ffff0ea224 */ /* 0x000fe200078e00ff */
[----:B------:R-:W-:Y:S01]  /*1da0*/  @!P2 LOP3.LUT R12, R11, 0x7ff00000, RZ, 0xc0, !PT ;  /* 0x7ff000000b0ca812 */ /* 0x000fe200078ec0ff */
[----:B------:R-:W0:Y:S03]  /*1db0*/  MUFU.RCP64H R17, R27 ;  /* 0x0000001b00117308 */ /* 0x000e260000001800 */
[----:B------:R-:W-:Y:S01]  /*1dc0*/  @!P2 ISETP.GE.U32.AND P3, PT, R29, R12, PT ;  /* 0x0000000c1d00a20c */ /* 0x000fe20003f66070 */
[----:B------:R-:W-:Y:S01]  /*1dd0*/  IMAD.MOV.U32 R12, RZ, RZ, R8 ;  /* 0x000000ffff0c7224 */ /* 0x000fe200078e0008 */
[----:B------:R-:W-:-:S02]  /*1de0*/  @!P0 LOP3.LUT R30, R27, 0x7ff00000, RZ, 0xc0, !PT ;  /* 0x7ff000001b1e8812 */ /* 0x000fc400078ec0ff */
[C---:B------:R-:W-:Y:S02]  /*1df0*/  @!P2 SEL R15, R13.reuse, 0x63400000, !P3 ;  /* 0x634000000d0fa807 */ /* 0x040fe40005800000 */
[----:B------:R-:W-:Y:S02]  /*1e00*/  SEL R13, R13, 0x63400000, !P1 ;  /* 0x634000000d0d7807 */ /* 0x000fe40004800000 */
[--C-:B------:R-:W-:Y:S02]  /*1e10*/  @!P2 LOP3.LUT R15, R15, 0x80000000, R9.reuse, 0xf8, !PT ;  /* 0x800000000f0fa812 */ /* 0x100fe400078ef809 */
[----:B------:R-:W-:Y:S02]  /*1e20*/  LOP3.LUT R13, R13, 0x800fffff, R9, 0xf8, !PT ;  /* 0x800fffff0d0d7812 */ /* 0x000fe400078ef809 */
[----:B------:R-:W-:-:S06]  /*1e30*/  @!P2 LOP3.LUT R15, R15, 0x100000, RZ, 0xfc, !PT ;  /* 0x001000000f0fa812 */ /* 0x000fcc00078efcff */
[----:B------:R-:W-:Y:S02]  /*1e40*/  @!P2 DFMA R12, R12, 2, -R14 ;  /* 0x400000000c0ca82b */ /* 0x000fe4000000080e */
[----:B0-----:R-:W-:-:S08]  /*1e50*/  DFMA R14, R16, -R26, 1 ;  /* 0x3ff00000100e742b */ /* 0x001fd0000000081a */
[----:B------:R-:W-:-:S08]  /*1e60*/  DFMA R14, R14, R14, R14 ;  /* 0x0000000e0e0e722b */ /* 0x000fd0000000000e */
[----:B------:R-:W-:-:S08]  /*1e70*/  DFMA R14, R16, R14, R16 ;  /* 0x0000000e100e722b */ /* 0x000fd00000000010 */
[----:B------:R-:W-:-:S08]  /*1e80*/  DFMA R16, R14, -R26, 1 ;  /* 0x3ff000000e10742b */ /* 0x000fd0000000081a */
[----:B------:R-:W-:-:S08]  /*1e90*/  DFMA R14, R14, R16, R14 ;  /* 0x000000100e0e722b */ /* 0x000fd0000000000e */
[----:B------:R-:W-:-:S08]  /*1ea0*/  DMUL R16, R14, R12 ;  /* 0x0000000c0e107228 */ /* 0x000fd00000000000 */
[----:B------:R-:W-:-:S08]  /*1eb0*/  DFMA R18, R16, -R26, R12 ;  /* 0x8000001a1012722b */ /* 0x000fd0000000000c */
[----:B------:R-:W-:Y:S01]  /*1ec0*/  DFMA R18, R14, R18, R16 ;  /* 0x000000120e12722b */ /* 0x000fe20000000010 */
[----:B------:R-:W-:Y:S02]  /*1ed0*/  MOV R17, R29 ;  /* 0x0000001d00117202 */ /* 0x000fe40000000f00 */
[----:B------:R-:W-:-:S05]  /*1ee0*/  @!P2 LOP3.LUT R17, R13, 0x7ff00000, RZ, 0xc0, !PT ;  /* 0x7ff000000d11a812 */ /* 0x000fca00078ec0ff */
[----:B------:R-:W-:-:S05]  /*1ef0*/  VIADD R14, R17, 0xffffffff ;  /* 0xffffffff110e7836 */ /* 0x000fca0000000000 */
[----:B------:R-:W-:Y:S01]  /*1f00*/  ISETP.GT.U32.AND P0, PT, R14, 0x7feffffe, PT ;  /* 0x7feffffe0e00780c */ /* 0x000fe20003f04070 */
[----:B------:R-:W-:-:S05]  /*1f10*/  VIADD R14, R30, 0xffffffff ;  /* 0xffffffff1e0e7836 */ /* 0x000fca0000000000 */
[----:B------:R-:W-:-:S13]  /*1f20*/  ISETP.GT.U32.OR P0, PT, R14, 0x7feffffe, P0 ;  /* 0x7feffffe0e00780c */ /* 0x000fda0000704470 */
[----:B------:R-:W-:Y:S05]  /*1f30*/  @P0 BRA `(.L_x_36) ;  /* 0x0000000000700947 */ /* 0x000fea0003800000 */
[----:B------:R-:W-:Y:S01]  /*1f40*/  LOP3.LUT R8, R11, 0x7ff00000, RZ, 0xc0, !PT ;  /* 0x7ff000000b087812 */ /* 0x000fe200078ec0ff */
[----:B------:R-:W-:-:S03]  /*1f50*/  IMAD.MOV.U32 R9, RZ, RZ, 0x1ca00000 ;  /* 0x1ca00000ff097424 */ /* 0x000fc600078e00ff */
[CC--:B------:R-:W-:Y:S02]  /*1f60*/  ISETP.GE.U32.AND P0, PT, R29.reuse, R8.reuse, PT ;  /* 0x000000081d00720c */ /* 0x0c0fe40003f06070 */
[----:B------:R-:W-:Y:S01]  /*1f70*/  VIADDMNMX R29, R29, -R8, 0xb9600000, !PT ;  /* 0xb96000001d1d7446 */ /* 0x000fe20007800908 */
[----:B------:R-:W-:Y:S01]  /*1f80*/  IMAD.MOV.U32 R8, RZ, RZ, RZ ;  /* 0x000000ffff087224 */ /* 0x000fe200078e00ff */
[----:B------:R-:W-:Y:S02]  /*1f90*/  SEL R9, R9, 0x63400000, !P0 ;  /* 0x6340000009097807 */ /* 0x000fe40004000000 */
[----:B------:R-:W-:-:S05]  /*1fa0*/  VIMNMX R16, PT, PT, R29, 0x46a00000, PT ;  /* 0x46a000001d107848 */ /* 0x000fca0003fe0100 */
[----:B------:R-:W-:-:S05]  /*1fb0*/  IMAD.IADD R16, R16, 0x1, -R9 ;  /* 0x0000000110107824 */ /* 0x000fca00078e0a09 */
[----:B------:R-:W-:-:S06]  /*1fc0*/  IADD3 R9, PT, PT, R16, 0x7fe00000, RZ ;  /* 0x7fe0000010097810 */ /* 0x000fcc0007ffe0ff */
[----:B------:R-:W-:-:S10]  /*1fd0*/  DMUL R14, R18, R8 ;  /* 0x00000008120e7228 */ /* 0x000fd40000000000 */
[----:B------:R-:W-:-:S13]  /*1fe0*/  FSETP.GTU.AND P0, PT, |R15|, 1.469367938527859385e-39, PT ;  /* 0x001000000f00780b */ /* 0x000fda0003f0c200 */
[----:B------:R-:W-:Y:S05]  /*1ff0*/  @P0 BRA `(.L_x_37) ;  /* 0x0000000000940947 */ /* 0x000fea0003800000 */
[----:B------:R-:W-:Y:S01]  /*2000*/  DFMA R12, R18, -R26, R12 ;  /* 0x8000001a120c722b */ /* 0x000fe2000000000c */
[----:B------:R-:W-:-:S09]  /*2010*/  IMAD.MOV.U32 R8, RZ, RZ, RZ ;  /* 0x000000ffff087224 */ /* 0x000fd200078e00ff */
[C---:B------:R-:W-:Y:S02]  /*2020*/  FSETP.NEU.AND P0, PT, R13.reuse, RZ, PT ;  /* 0x000000ff0d00720b */ /* 0x040fe40003f0d000 */
[----:B------:R-:W-:-:S04]  /*2030*/  LOP3.LUT R17, R13, 0x80000000, R11, 0x48, !PT ;  /* 0x800000000d117812 */ /* 0x000fc800078e480b */
[----:B------:R-:W-:-:S07]  /*2040*/  LOP3.LUT R9, R17, R9, RZ, 0xfc, !PT ;  /* 0x0000000911097212 */ /* 0x000fce00078efcff */
[----:B------:R-:W-:Y:S05]  /*2050*/  @!P0 BRA `(.L_x_37) ;  /* 0x00000000007c8947 */ /* 0x000fea0003800000 */
[----:B------:R-:W-:Y:S01]  /*2060*/  IMAD.MOV R11, RZ, RZ, -R16 ;  /* 0x000000ffff0b7224 */ /* 0x000fe200078e0a10 */
[----:B------:R-:W-:Y:S01]  /*2070*/  DMUL.RP R8, R18, R8 ;  /* 0x0000000812087228 */ /* 0x000fe20000008000 */
[----:B------:R-:W-:-:S06]  /*2080*/  IMAD.MOV.U32 R10, RZ, RZ, RZ ;  /* 0x000000ffff0a7224 */ /* 0x000fcc00078e00ff */
[----:B------:R-:W-:-:S03]  /*2090*/  DFMA R10, R14, -R10, R18 ;  /* 0x8000000a0e0a722b */ /* 0x000fc60000000012 */
[----:B------:R-:W-:-:S03]  /*20a0*/  LOP3.LUT R17, R9, R17, RZ, 0x3c, !PT ;  /* 0x0000001109117212 */ /* 0x000fc600078e3cff */
[----:B------:R-:W-:-:S04]  /*20b0*/  IADD3 R10, PT, PT, -R16, -0x43300000, RZ ;  /* 0xbcd00000100a7810 */ /* 0x000fc80007ffe1ff */
[----:B------:R-:W-:-:S04]  /*20c0*/  FSETP.NEU.AND P0, PT, |R11|, R10, PT ;  /* 0x0000000a0b00720b */ /* 0x000fc80003f0d200 */
[----:B------:R-:W-:Y:S02]  /*20d0*/  FSEL R14, R8, R14, !P0 ;  /* 0x0000000e080e7208 */ /* 0x000fe40004000000 */
[----:B------:R-:W-:Y:S01]  /*20e0*/  FSEL R15, R17, R15, !P0 ;  /* 0x0000000f110f7208 */ /* 0x000fe20004000000 */
[----:B------:R-:W-:Y:S06]  /*20f0*/  BRA `(.L_x_37) ;  /* 0x0000000000547947 */ /* 0x000fec0003800000 */
.L_x_36:
[----:B------:R-:W-:-:S14]  /*2100*/  DSETP.NAN.AND P0, PT, R8, R8, PT ;  /* 0x000000080800722a */ /* 0x000fdc0003f08000 */
[----:B------:R-:W-:Y:S05]  /*2110*/  @P0 BRA `(.L_x_38) ;  /* 0x0000000000440947 */ /* 0x000fea0003800000 */
[----:B------:R-:W-:-:S14]  /*2120*/  DSETP.NAN.AND P0, PT, R10, R10, PT ;  /* 0x0000000a0a00722a */ /* 0x000fdc0003f08000 */
[----:B------:R-:W-:Y:S05]  /*2130*/  @P0 BRA `(.L_x_39) ;  /* 0x0000000000300947 */ /* 0x000fea0003800000 */
[----:B------:R-:W-:Y:S01]  /*2140*/  ISETP.NE.AND P0, PT, R17, R30, PT ;  /* 0x0000001e1100720c */ /* 0x000fe20003f05270 */
[----:B------:R-:W-:Y:S01]  /*2150*/  IMAD.MOV.U32 R15, RZ, RZ, -0x80000 ;  /* 0xfff80000ff0f7424 */ /* 0x000fe200078e00ff */
[----:B------:R-:W-:-:S11]  /*2160*/  MOV R14, 0x0 ;  /* 0x00000000000e7802 */ /* 0x000fd60000000f00 */
[----:B------:R-:W-:Y:S05]  /*2170*/  @!P0 BRA `(.L_x_37) ;  /* 0x0000000000348947 */ /* 0x000fea0003800000 */
[----:B------:R-:W-:Y:S02]  /*2180*/  ISETP.NE.AND P0, PT, R17, 0x7ff00000, PT ;  /* 0x7ff000001100780c */ /* 0x000fe40003f05270 */
[----:B------:R-:W-:Y:S02]  /*2190*/  LOP3.LUT R15, R9, 0x80000000, R11, 0x48, !PT ;  /* 0x80000000090f7812 */ /* 0x000fe400078e480b */
[----:B------:R-:W-:-:S13]  /*21a0*/  ISETP.EQ.OR P0, PT, R30, RZ, !P0 ;  /* 0x000000ff1e00720c */ /* 0x000fda0004702670 */
[----:B------:R-:W-:Y:S01]  /*21b0*/  @P0 LOP3.LUT R8, R15, 0x7ff00000, RZ, 0xfc, !PT ;  /* 0x7ff000000f080812 */ /* 0x000fe200078efcff */
[----:B------:R-:W-:Y:S02]  /*21c0*/  @!P0 IMAD.MOV.U32 R14, RZ, RZ, RZ ;  /* 0x000000ffff0e8224 */ /* 0x000fe400078e00ff */
[----:B------:R-:W-:Y:S02]  /*21d0*/  @P0 IMAD.MOV.U32 R14, RZ, RZ, RZ ;  /* 0x000000ffff0e0224 */ /* 0x000fe400078e00ff */
[----:B------:R-:W-:Y:S01]  /*21e0*/  @P0 IMAD.MOV.U32 R15, RZ, RZ, R8 ;  /* 0x000000ffff0f0224 */ /* 0x000fe200078e0008 */
[----:B------:R-:W-:Y:S06]  /*21f0*/  BRA `(.L_x_37) ;  /* 0x0000000000147947 */ /* 0x000fec0003800000 */
.L_x_39:
[----:B------:R-:W-:Y:S02]  /*2200*/  LOP3.LUT R15, R11, 0x80000, RZ, 0xfc, !PT ;  /* 0x000800000b0f7812 */ /* 0x000fe400078efcff */
[----:B------:R-:W-:Y:S01]  /*2210*/  MOV R14, R10 ;  /* 0x0000000a000e7202 */ /* 0x000fe20000000f00 */
[----:B------:R-:W-:Y:S06]  /*2220*/  BRA `(.L_x_37) ;  /* 0x0000000000087947 */ /* 0x000fec0003800000 */
.L_x_38:
[----:B------:R-:W-:Y:S01]  /*2230*/  LOP3.LUT R15, R9, 0x80000, RZ, 0xfc, !PT ;  /* 0x00080000090f7812 */ /* 0x000fe200078efcff */
[----:B------:R-:W-:-:S07]  /*2240*/  IMAD.MOV.U32 R14, RZ, RZ, R8 ;  /* 0x000000ffff0e7224 */ /* 0x000fce00078e0008 */
.L_x_37:
[----:B------:R-:W-:Y:S05]  /*2250*/  BSYNC.RECONVERGENT B2 ;  /* 0x0000000000027941 */ /* 0x000fea0003800200 */
.L_x_35:
[----:B------:R-:W-:Y:S02]  /*2260*/  IMAD.MOV.U32 R8, RZ, RZ, R24 ;  /* 0x000000ffff087224 */ /* 0x000fe400078e0018 */
[----:B------:R-:W-:-:S04]  /*2270*/  IMAD.MOV.U32 R9, RZ, RZ, 0x0 ;  /* 0x00000000ff097424 */ /* 0x000fc800078e00ff */
[----:B------:R-:W-:Y:S05]  /*2280*/  RET.REL.NODEC R8 `(_Z40knapsack_simulated_annealing_CUDA_kerneliiiiPiS_PK4itemPbS3_) ;  /* 0xffffffdc085c7950 */ /* 0x000fea0003c3ffff */
        .weak           $__internal_1_$__cuda_sm20_rem_u64
        .type           $__internal_1_$__cuda_sm20_rem_u64,@function
        .size           $__internal_1_$__cuda_sm20_rem_u64,(.L_x_42 - $__internal_1_$__cuda_sm20_rem_u64)
$__internal_1_$__cuda_sm20_rem_u64:
[----:B------:R-:W0:Y:S01]  /*2290*/  LDCU UR5, c[0x0][0x380] ;  /* 0x00007000ff0577ac */ /* 0x000e220008000800 */
[----:B------:R-:W-:Y:S01]  /*22a0*/  MOV R17, R3 ;  /* 0x0000000300117202 */ /* 0x000fe20000000f00 */
[----:B0-----:R-:W-:-:S04]  /*22b0*/  IMAD.U32 R16, RZ, RZ, UR5 ;  /* 0x00000005ff107e24 */ /* 0x001fc8000f8e00ff */
[----:B------:R-:W0:Y:S08]  /*22c0*/  I2F.U64.RP R5, R16 ;  /* 0x0000001000057312 */ /* 0x000e300000309000 */
[----:B0-----:R-:W0:Y:S02]  /*22d0*/  MUFU.RCP R5, R5 ;  /* 0x0000000500057308 */ /* 0x001e240000001000 */
[----:B0-----:R-:W-:-:S06]  /*22e0*/  VIADD R12, R5, 0x1ffffffe ;  /* 0x1ffffffe050c7836 */ /* 0x001fcc0000000000 */
[----:B------:R-:W0:Y:S02]  /*22f0*/  F2I.U64.TRUNC R12, R12 ;  /* 0x0000000c000c7311 */ /* 0x000e24000020d800 */
[----:B0-----:R-:W-:-:S04]  /*2300*/  IMAD.WIDE.U32 R14, R12, UR5, RZ ;  /* 0x000000050c0e7c25 */ /* 0x001fc8000f8e00ff */
[C---:B------:R-:W-:Y:S01]  /*2310*/  IMAD R9, R12.reuse, R3, R15 ;  /* 0x000000030c097224 */ /* 0x040fe200078e020f */
[----:B------:R-:W-:Y:S01]  /*2320*/  IADD3 R11, P0, PT, RZ, -R14, RZ ;  /* 0x8000000eff0b7210 */ /* 0x000fe20007f1e0ff */
[----:B------:R-:W-:Y:S02]  /*2330*/  IMAD.MOV.U32 R15, RZ, RZ, R12 ;  /* 0x000000ffff0f7224 */ /* 0x000fe400078e000c */
[----:B------:R-:W-:Y:S02]  /*2340*/  IMAD R9, R13, UR5, R9 ;  /* 0x000000050d097c24 */ /* 0x000fe4000f8e0209 */
[----:B------:R-:W-:-:S04]  /*2350*/  IMAD.HI.U32 R14, R12, R11, RZ ;  /* 0x0000000b0c0e7227 */ /* 0x000fc800078e00ff */
[----:B------:R-:W-:-:S04]  /*2360*/  IMAD.X R9, RZ, RZ, ~R9, P0 ;  /* 0x000000ffff097224 */ /* 0x000fc800000e0e09 */
[----:B------:R-:W-:-:S04]  /*2370*/  IMAD.WIDE.U32 R14, P0, R12, R9, R14 ;  /* 0x000000090c0e7225 */ /* 0x000fc8000780000e */
[C---:B------:R-:W-:Y:S02]  /*2380*/  IMAD R17, R13.reuse, R9, RZ ;  /* 0x000000090d117224 */ /* 0x040fe400078e02ff */
[----:B------:R-:W-:-:S04]  /*2390*/  IMAD.HI.U32 R14, P1, R13, R11, R14 ;  /* 0x0000000b0d0e7227 */ /* 0x000fc8000782000e */
[----:B------:R-:W-:Y:S01]  /*23a0*/  IMAD.HI.U32 R5, R13, R9, RZ ;  /* 0x000000090d057227 */ /* 0x000fe200078e00ff */
[----:B------:R-:W-:-:S03]  /*23b0*/  IADD3 R15, P3, PT, R17, R14, RZ ;  /* 0x0000000e110f7210 */ /* 0x000fc60007f7e0ff */
[----:B------:R-:W-:Y:S02]  /*23c0*/  IMAD.X R5, R5, 0x1, R13, P0 ;  /* 0x0000000105057824 */ /* 0x000fe400000e060d */
[----:B------:R-:W-:-:S03]  /*23d0*/  IMAD.WIDE.U32 R12, R15, UR5, RZ ;  /* 0x000000050f0c7c25 */ /* 0x000fc6000f8e00ff */
[----:B------:R-:W-:Y:S01]  /*23e0*/  IADD3.X R5, PT, PT, RZ, RZ, R5, P3, P1 ;  /* 0x000000ffff057210 */ /* 0x000fe20001fe2405 */
[----:B------:R-:W-:Y:S01]  /*23f0*/  IMAD R6, R15, R3, R13 ;  /* 0x000000030f067224 */ /* 0x000fe200078e020d */
[----:B------:R-:W-:Y:S01]  /*2400*/  IADD3 R9, P0, PT, RZ, -R12, RZ ;  /* 0x8000000cff097210 */ /* 0x000fe20007f1e0ff */
[----:B------:R-:W-:Y:S02]  /*2410*/  IMAD.MOV.U32 R13, RZ, RZ, RZ ;  /* 0x000000ffff0d7224 */ /* 0x000fe400078e00ff */
[----:B------:R-:W-:Y:S02]  /*2420*/  IMAD R6, R5, UR5, R6 ;  /* 0x0000000505067c24 */ /* 0x000fe4000f8e0206 */
[----:B------:R-:W-:-:S03]  /*2430*/  IMAD.HI.U32 R14, R15, R9, RZ ;  /* 0x000000090f0e7227 */ /* 0x000fc600078e00ff */
[----:B------:R-:W-:-:S05]  /*2440*/  IADD3.X R6, PT, PT, RZ, ~R6, RZ, P0, !PT ;  /* 0x80000006ff067210 */ /* 0x000fca00007fe4ff */
[----:B------:R-:W-:-:S04]  /*2450*/  IMAD.WIDE.U32 R14, P0, R15, R6, R14 ;  /* 0x000000060f0e7225 */ /* 0x000fc8000780000e */
[C---:B------:R-:W-:Y:S02]  /*2460*/  IMAD R12, R5.reuse, R6, RZ ;  /* 0x00000006050c7224 */ /* 0x040fe400078e02ff */
[----:B------:R-:W-:-:S04]  /*2470*/  IMAD.HI.U32 R9, P1, R5, R9, R14 ;  /* 0x0000000905097227 */ /* 0x000fc8000782000e */
[----:B------:R-:W-:Y:S01]  /*2480*/  IMAD.HI.U32 R6, R5, R6, RZ ;  /* 0x0000000605067227 */ /* 0x000fe200078e00ff */
[----:B------:R-:W-:-:S03]  /*2490*/  IADD3 R9, P3, PT, R12, R9, RZ ;  /* 0x000000090c097210 */ /* 0x000fc60007f7e0ff */
[----:B------:R-:W-:Y:S02]  /*24a0*/  IMAD.X R5, R6, 0x1, R5, P0 ;  /* 0x0000000106057824 */ /* 0x000fe400000e0605 */
[----:B------:R-:W-:-:S03]  /*24b0*/  IMAD.HI.U32 R12, R9, R0, RZ ;  /* 0x00000000090c7227 */ /* 0x000fc600078e00ff */
[----:B------:R-:W-:Y:S01]  /*24c0*/  IADD3.X R5, PT, PT, RZ, RZ, R5, P3, P1 ;  /* 0x000000ffff057210 */ /* 0x000fe20001fe2405 */
[----:B------:R-:W-:-:S04]  /*24d0*/  IMAD.WIDE.U32 R12, R9, R2, R12 ;  /* 0x00000002090c7225 */ /* 0x000fc800078e000c */
[C---:B------:R-:W-:Y:S02]  /*24e0*/  IMAD R9, R5.reuse, R2, RZ ;  /* 0x0000000205097224 */ /* 0x040fe400078e02ff */
[----:B------:R-:W-:-:S04]  /*24f0*/  IMAD.HI.U32 R6, P0, R5, R0, R12 ;  /* 0x0000000005067227 */ /* 0x000fc8000780000c */
[----:B------:R-:W-:Y:S01]  /*2500*/  IMAD.HI.U32 R5, R5, R2, RZ ;  /* 0x0000000205057227 */ /* 0x000fe200078e00ff */
[----:B------:R-:W-:-:S03]  /*2510*/  IADD3 R6, P1, PT, R9, R6, RZ ;  /* 0x0000000609067210 */ /* 0x000fc60007f3e0ff */
[----:B------:R-:W-:Y:S02]  /*2520*/  IMAD.X R5, RZ, RZ, R5, P0 ;  /* 0x000000ffff057224 */ /* 0x000fe400000e0605 */
[----:B------:R-:W-:-:S04]  /*2530*/  IMAD.WIDE.U32 R12, R6, UR5, RZ ;  /* 0x00000005060c7c25 */ /* 0x000fc8000f8e00ff */
[----:B------:R-:W-:Y:S02]  /*2540*/  IMAD.X R5, RZ, RZ, R5, P1 ;  /* 0x000000ffff057224 */ /* 0x000fe400008e0605 */
[----:B------:R-:W-:Y:S01]  /*2550*/  IMAD R6, R6, R3, R13 ;  /* 0x0000000306067224 */ /* 0x000fe200078e020d */
[----:B------:R-:W-:-:S03]  /*2560*/  IADD3 R13, P1, PT, -R12, R0, RZ ;  /* 0x000000000c0d7210 */ /* 0x000fc60007f3e1ff */
[----:B------:R-:W-:Y:S01]  /*2570*/  IMAD R5, R5, UR5, R6 ;  /* 0x0000000505057c24 */ /* 0x000fe2000f8e0206 */
[----:B------:R-:W-:-:S04]  /*2580*/  ISETP.GE.U32.AND P0, PT, R13, UR5, PT ;  /* 0x000000050d007c0c */ /* 0x000fc8000bf06070 */
[----:B------:R-:W-:Y:S01]  /*2590*/  IADD3.X R6, PT, PT, ~R5, R2, RZ, P1, !PT ;  /* 0x0000000205067210 */ /* 0x000fe20000ffe5ff */
[----:B------:R-:W-:Y:S01]  /*25a0*/  IMAD.MOV.U32 R5, RZ, RZ, 0x0 ;  /* 0x00000000ff057424 */ /* 0x000fe200078e00ff */
[----:B------:R-:W-:Y:S02]  /*25b0*/  IADD3 R0, P1, PT, R13, -UR5, RZ ;  /* 0x800000050d007c10 */ /* 0x000fe4000ff3e0ff */
[----:B------:R-:W-:-:S03]  /*25c0*/  ISETP.GE.U32.AND.EX P0, PT, R6, R3, PT, P0 ;  /* 0x000000030600720c */ /* 0x000fc60003f06100 */
[----:B------:R-:W-:Y:S01]  /*25d0*/  IMAD.X R2, R6, 0x1, ~R3, P1 ;  /* 0x0000000106027824 */ /* 0x000fe200008e0e03 */
[----:B------:R-:W-:Y:S02]  /*25e0*/  SEL R0, R0, R13, P0 ;  /* 0x0000000d00007207 */ /* 0x000fe40000000000 */
[----:B------:R-:W-:Y:S02]  /*25f0*/  ISETP.NE.U32.AND P1, PT, RZ, UR5, PT ;  /* 0x00000005ff007c0c */ /* 0x000fe4000bf25070 */
[----:B------:R-:W-:Y:S02]  /*2600*/  SEL R2, R2, R6, P0 ;  /* 0x0000000602027207 */ /* 0x000fe40000000000 */
[----:B------:R-:W-:Y:S02]  /*2610*/  ISETP.GE.U32.AND P0, PT, R0, UR5, PT ;  /* 0x0000000500007c0c */ /* 0x000fe4000bf06070 */
[----:B------:R-:W-:Y:S02]  /*2620*/  ISETP.NE.AND.EX P1, PT, R3, RZ, PT, P1 ;  /* 0x000000ff0300720c */ /* 0x000fe40003f25310 */
[----:B------:R-:W-:-:S13]  /*2630*/  ISETP.GE.U32.AND.EX P0, PT, R2, R3, PT, P0 ;  /* 0x000000030200720c */ /* 0x000fda0003f06100 */
[----:B------:R-:W-:-:S05]  /*2640*/  @P0 VIADD R0, R0, -UR5 ;  /* 0x8000000500000c36 */ /* 0x000fca0008000000 */
[----:B------:R-:W-:Y:S01]  /*2650*/  SEL R3, R0, 0xffffffff, P1 ;  /* 0xffffffff00037807 */ /* 0x000fe20000800000 */
[----:B------:R-:W-:Y:S06]  /*2660*/  RET.REL.NODEC R4 `(_Z40knapsack_simulated_annealing_CUDA_kerneliiiiPiS_PK4itemPbS3_) ;  /* 0xffffffd804647950 */ /* 0x000fec0003c3ffff */
.L_x_40:
[----:B------:R-:W-:-:S00]  /*2670*/  BRA `(.L_x_40) ;  /* 0xfffffffc00fc7947 */ /* 0x000fc0000383ffff */
[----:B------:R-:W-:-:S00]  /*2680*/  NOP ;  /* 0x0000000000007918 */ /* 0x000fc00000000000 */
[----:B------:R-:W-:-:S00]  /*2690*/  NOP ;  /* 0x0000000000007918 */ /* 0x000fc00000000000 */
[----:B------:R-:W-:-:S00]  /*26a0*/  NOP ;  /* 0x0000000000007918 */ /* 0x000fc00000000000 */
[----:B------:R-:W-:-:S00]  /*26b0*/  NOP ;  /* 0x0000000000007918 */ /* 0x000fc00000000000 */
[----:B------:R-:W-:-:S00]  /*26c0*/  NOP ;  /* 0x0000000000007918 */ /* 0x000fc00000000000 */
[----:B------:R-:W-:-:S00]  /*26d0*/  NOP ;  /* 0x0000000000007918 */ /* 0x000fc00000000000 */
[----:B------:R-:W-:-:S00]  /*26e0*/  NOP ;  /* 0x0000000000007918 */ /* 0x000fc00000000000 */
[----:B------:R-:W-:-:S00]  /*26f0*/  NOP ;  /* 0x0000000000007918 */ /* 0x000fc00000000000 */
.L_x_42:


//--------------------- .nv.shared._Z40knapsack_simulated_annealing_CUDA_kerneliiiiPiS_PK4itemPbS3_ --------------------------
	.section	.nv.shared._Z40knapsack_simulated_annealing_CUDA_kerneliiiiPiS_PK4itemPbS3_,"aw",@nobits
	.sectionflags	@""
	.align	4
.nv.shared._Z40knapsack_simulated_annealing_CUDA_kerneliiiiPiS_PK4itemPbS3_:
	.zero		1536


//--------------------- .nv.shared.reserved.0     --------------------------
	.section	.nv.shared.reserved.0,"aw",@nobits
	.weak		__nv_reservedSMEM_offset_0_alias
	.size		__nv_reservedSMEM_offset_0_alias, 0, 64
	.other		__nv_reservedSMEM_offset_0_alias,@"STO_CUDA_RESERVED_SHARED STV_DEFAULT"
__nv_reservedSMEM_offset_0_alias:
	.zero		0
	.zero		64


//--------------------- .nv.constant0._Z40knapsack_simulated_annealing_CUDA_kerneliiiiPiS_PK4itemPbS3_ --------------------------
	.section	.nv.constant0._Z40knapsack_simulated_annealing_CUDA_kerneliiiiPiS_PK4itemPbS3_,"a",@progbits
	.sectionflags	@""
	.align	4
.nv.constant0._Z40knapsack_simulated_annealing_CUDA_kerneliiiiPiS_PK4itemPbS3_:
	.zero		952


//--------------------- SYMBOLS --------------------------

	.type		.nv.reservedSmem.offset0,@object
	.size		.nv.reservedSmem.offset0,0x4
	.type		.nv.reservedSmem.cap,@object
	.size		.nv.reservedSmem.cap,0x4
